//
// Generated by NVIDIA NVVM Compiler
//
// Compiler Build ID: CL-36424714
// Cuda compilation tools, release 13.0, V13.0.88
// Based on NVVM 20.0.0
//

.version 9.0
.target sm_100
.address_size 64

	// .globl	_ZN15flash_attention22flash_attention_kernelILi32ELi32ELi1EEEvPfS1_S1_S1_S1_ii
.extern .shared .align 16 .b8 _ZN15flash_attention10shared_memE[];

.visible .entry _ZN15flash_attention22flash_attention_kernelILi32ELi32ELi1EEEvPfS1_S1_S1_S1_ii(
	.param .u64 .ptr .align 1 _ZN15flash_attention22flash_attention_kernelILi32ELi32ELi1EEEvPfS1_S1_S1_S1_ii_param_0,
	.param .u64 .ptr .align 1 _ZN15flash_attention22flash_attention_kernelILi32ELi32ELi1EEEvPfS1_S1_S1_S1_ii_param_1,
	.param .u64 .ptr .align 1 _ZN15flash_attention22flash_attention_kernelILi32ELi32ELi1EEEvPfS1_S1_S1_S1_ii_param_2,
	.param .u64 .ptr .align 1 _ZN15flash_attention22flash_attention_kernelILi32ELi32ELi1EEEvPfS1_S1_S1_S1_ii_param_3,
	.param .u64 .ptr .align 1 _ZN15flash_attention22flash_attention_kernelILi32ELi32ELi1EEEvPfS1_S1_S1_S1_ii_param_4,
	.param .u32 _ZN15flash_attention22flash_attention_kernelILi32ELi32ELi1EEEvPfS1_S1_S1_S1_ii_param_5,
	.param .u32 _ZN15flash_attention22flash_attention_kernelILi32ELi32ELi1EEEvPfS1_S1_S1_S1_ii_param_6
)
{
	.reg .pred 	%p<64>;
	.reg .b32 	%r<368>;
	.reg .b32 	%f<313>;
	.reg .b64 	%rd<71>;

	ld.param.u64 	%rd10, [_ZN15flash_attention22flash_attention_kernelILi32ELi32ELi1EEEvPfS1_S1_S1_S1_ii_param_0];
	ld.param.u64 	%rd11, [_ZN15flash_attention22flash_attention_kernelILi32ELi32ELi1EEEvPfS1_S1_S1_S1_ii_param_1];
	ld.param.u64 	%rd12, [_ZN15flash_attention22flash_attention_kernelILi32ELi32ELi1EEEvPfS1_S1_S1_S1_ii_param_2];
	ld.param.u64 	%rd13, [_ZN15flash_attention22flash_attention_kernelILi32ELi32ELi1EEEvPfS1_S1_S1_S1_ii_param_3];
	ld.param.u64 	%rd9, [_ZN15flash_attention22flash_attention_kernelILi32ELi32ELi1EEEvPfS1_S1_S1_S1_ii_param_4];
	ld.param.u32 	%r152, [_ZN15flash_attention22flash_attention_kernelILi32ELi32ELi1EEEvPfS1_S1_S1_S1_ii_param_5];
	ld.param.u32 	%r153, [_ZN15flash_attention22flash_attention_kernelILi32ELi32ELi1EEEvPfS1_S1_S1_S1_ii_param_6];
	cvta.to.global.u64 	%rd1, %rd11;
	cvta.to.global.u64 	%rd2, %rd13;
	cvta.to.global.u64 	%rd3, %rd12;
	cvta.to.global.u64 	%rd4, %rd10;
	mov.u32 	%r1, %tid.y;
	mov.u32 	%r2, %tid.x;
	cvt.rn.f32.s32 	%f41, %r152;
	mul.f32 	%f42, %f41, 0f3D000000;
	cvt.rpi.f32.f32 	%f43, %f42;
	cvt.rzi.s32.f32 	%r3, %f43;
	shl.b32 	%r4, %r153, 7;
	mov.u32 	%r154, %ctaid.y;
	mul.lo.s32 	%r5, %r152, %r154;
	mul.lo.s32 	%r155, %r5, %r153;
	cvt.u64.u32 	%rd5, %r155;
	mov.u32 	%r156, %ctaid.x;
	shl.b32 	%r6, %r156, 5;
	mul.lo.s32 	%r157, %r153, %r6;
	cvt.u64.u32 	%rd14, %r157;
	add.s64 	%rd6, %rd5, %rd14;
	setp.ge.s32 	%p1, %r2, %r153;
	@%p1 bra 	$L__BB0_7;
	mul.lo.s32 	%r7, %r153, %r1;
	not.b32 	%r158, %r2;
	add.s32 	%r8, %r153, %r158;
	and.b32  	%r159, %r8, 96;
	setp.eq.s32 	%p2, %r159, 96;
	mov.u32 	%r325, %r2;
	@%p2 bra 	$L__BB0_4;
	shr.u32 	%r161, %r8, 5;
	add.s32 	%r162, %r161, 1;
	and.b32  	%r9, %r162, 3;
	mov.b32 	%r324, 0;
	mov.u32 	%r325, %r2;
$L__BB0_3:
	.pragma "nounroll";
	add.s32 	%r163, %r325, %r7;
	shl.b32 	%r164, %r163, 2;
	mov.u32 	%r165, _ZN15flash_attention10shared_memE;
	add.s32 	%r166, %r165, %r164;
	mov.b32 	%r167, 0;
	st.shared.u32 	[%r166], %r167;
	cvt.s64.s32 	%rd15, %r163;
	add.s64 	%rd16, %rd6, %rd15;
	shl.b64 	%rd17, %rd16, 2;
	add.s64 	%rd18, %rd1, %rd17;
	ld.global.f32 	%f44, [%rd18];
	add.s32 	%r168, %r166, %r4;
	st.shared.f32 	[%r168], %f44;
	add.s32 	%r325, %r325, 32;
	add.s32 	%r324, %r324, 1;
	setp.ne.s32 	%p3, %r324, %r9;
	@%p3 bra 	$L__BB0_3;
$L__BB0_4:
	setp.lt.u32 	%p4, %r8, 96;
	@%p4 bra 	$L__BB0_7;
	mov.u32 	%r171, _ZN15flash_attention10shared_memE;
$L__BB0_6:
	add.s32 	%r169, %r325, %r7;
	shl.b32 	%r170, %r169, 2;
	add.s32 	%r172, %r171, %r170;
	mov.b32 	%r173, 0;
	st.shared.u32 	[%r172], %r173;
	cvt.s64.s32 	%rd19, %r169;
	add.s64 	%rd20, %rd6, %rd19;
	shl.b64 	%rd21, %rd20, 2;
	add.s64 	%rd22, %rd1, %rd21;
	ld.global.f32 	%f45, [%rd22];
	add.s32 	%r174, %r172, %r4;
	st.shared.f32 	[%r174], %f45;
	add.s32 	%r175, %r169, 32;
	st.shared.u32 	[%r172+128], %r173;
	cvt.s64.s32 	%rd23, %r175;
	add.s64 	%rd24, %rd6, %rd23;
	shl.b64 	%rd25, %rd24, 2;
	add.s64 	%rd26, %rd1, %rd25;
	ld.global.f32 	%f46, [%rd26];
	st.shared.f32 	[%r174+128], %f46;
	add.s32 	%r176, %r169, 64;
	st.shared.u32 	[%r172+256], %r173;
	cvt.s64.s32 	%rd27, %r176;
	add.s64 	%rd28, %rd6, %rd27;
	shl.b64 	%rd29, %rd28, 2;
	add.s64 	%rd30, %rd1, %rd29;
	ld.global.f32 	%f47, [%rd30];
	st.shared.f32 	[%r174+256], %f47;
	add.s32 	%r177, %r169, 96;
	st.shared.u32 	[%r172+384], %r173;
	cvt.s64.s32 	%rd31, %r177;
	add.s64 	%rd32, %rd6, %rd31;
	shl.b64 	%rd33, %rd32, 2;
	add.s64 	%rd34, %rd1, %rd33;
	ld.global.f32 	%f48, [%rd34];
	st.shared.f32 	[%r174+384], %f48;
	add.s32 	%r325, %r325, 128;
	setp.lt.s32 	%p5, %r325, %r153;
	@%p5 bra 	$L__BB0_6;
$L__BB0_7:
	mov.u32 	%r178, _ZN15flash_attention10shared_memE;
	add.s32 	%r17, %r178, %r4;
	add.s32 	%r18, %r17, %r4;
	add.s32 	%r19, %r18, %r4;
	add.s32 	%r20, %r19, %r4;
	setp.ne.s32 	%p6, %r2, 0;
	@%p6 bra 	$L__BB0_9;
	shl.b32 	%r179, %r1, 2;
	add.s32 	%r180, %r20, %r179;
	mov.b32 	%r181, 0;
	st.shared.u32 	[%r180], %r181;
$L__BB0_9:
	add.s32 	%r328, %r20, 128;
	setp.lt.s32 	%p7, %r3, 1;
	mov.u32 	%r335, %r20;
	@%p7 bra 	$L__BB0_62;
	mul.lo.s32 	%r22, %r153, %r2;
	mul.lo.s32 	%r23, %r153, %r1;
	shl.b32 	%r24, %r1, 5;
	add.s32 	%r183, %r24, %r2;
	shl.b32 	%r184, %r183, 2;
	add.s32 	%r25, %r20, %r184;
	add.s32 	%r26, %r153, -1;
	sub.s32 	%r27, %r26, %r1;
	and.b32  	%r28, %r153, 7;
	and.b32  	%r29, %r153, 3;
	not.b32 	%r185, %r2;
	add.s32 	%r30, %r153, %r185;
	and.b32  	%r31, %r27, 96;
	add.s32 	%r32, %r1, %r22;
	shl.b32 	%r186, %r32, 2;
	add.s32 	%r33, %r18, %r186;
	add.s32 	%r34, %r33, %r4;
	and.b32  	%r35, %r153, 2147483640;
	and.b32  	%r36, %r153, 1;
	and.b32  	%r37, %r30, 96;
	add.s32 	%r187, %r2, %r23;
	shl.b32 	%r188, %r187, 2;
	add.s32 	%r38, %r178, %r188;
	mad.lo.s32 	%r190, %r153, 384, %r178;
	add.s32 	%r39, %r190, 256;
	shl.b32 	%r191, %r153, 8;
	add.s32 	%r192, %r191, %r178;
	add.s32 	%r40, %r192, 256;
	cvt.rn.f32.s32 	%f49, %r153;
	sqrt.rn.f32 	%f50, %f49;
	rcp.rn.f32 	%f1, %f50;
	mov.b32 	%r333, 0;
	mov.u32 	%r332, %r152;
	mov.u32 	%r334, %r328;
	mov.u32 	%r335, %r20;
$L__BB0_11:
	mov.u32 	%r328, %r335;
	mov.u32 	%r335, %r334;
	setp.ge.s32 	%p8, %r1, %r153;
	min.s32 	%r193, %r332, 32;
	max.s32 	%r59, %r193, 1;
	and.b32  	%r60, %r59, 3;
	and.b32  	%r61, %r59, 7;
	and.b32  	%r62, %r59, 15;
	shl.b32 	%r63, %r333, 5;
	sub.s32 	%r64, %r152, %r63;
	@%p8 bra 	$L__BB0_19;
	setp.eq.s32 	%p9, %r31, 96;
	mul.lo.s32 	%r65, %r63, %r153;
	mov.u32 	%r336, %r1;
	@%p9 bra 	$L__BB0_16;
	add.s32 	%r336, %r1, 32;
	setp.eq.s32 	%p10, %r31, 0;
	add.s32 	%r194, %r32, %r65;
	cvt.s64.s32 	%rd35, %r194;
	add.s64 	%rd36, %rd35, %rd5;
	shl.b64 	%rd37, %rd36, 2;
	add.s64 	%rd7, %rd3, %rd37;
	ld.global.f32 	%f51, [%rd7];
	st.shared.f32 	[%r33], %f51;
	add.s64 	%rd8, %rd2, %rd37;
	ld.global.f32 	%f52, [%rd8];
	st.shared.f32 	[%r34], %f52;
	@%p10 bra 	$L__BB0_16;
	add.s32 	%r336, %r1, 64;
	setp.eq.s32 	%p11, %r31, 32;
	ld.global.f32 	%f53, [%rd7+128];
	st.shared.f32 	[%r33+128], %f53;
	ld.global.f32 	%f54, [%rd8+128];
	st.shared.f32 	[%r34+128], %f54;
	@%p11 bra 	$L__BB0_16;
	add.s32 	%r336, %r1, 96;
	ld.global.f32 	%f55, [%rd7+256];
	st.shared.f32 	[%r33+256], %f55;
	ld.global.f32 	%f56, [%rd8+256];
	st.shared.f32 	[%r34+256], %f56;
$L__BB0_16:
	setp.lt.u32 	%p12, %r27, 96;
	@%p12 bra 	$L__BB0_19;
	add.s32 	%r195, %r22, %r336;
	add.s32 	%r339, %r195, %r65;
	shl.b32 	%r196, %r195, 2;
	add.s32 	%r338, %r39, %r196;
	add.s32 	%r337, %r40, %r196;
$L__BB0_18:
	cvt.s64.s32 	%rd38, %r339;
	add.s64 	%rd39, %rd5, %rd38;
	shl.b64 	%rd40, %rd39, 2;
	add.s64 	%rd41, %rd3, %rd40;
	add.s64 	%rd42, %rd2, %rd40;
	ld.global.f32 	%f57, [%rd41];
	st.shared.f32 	[%r337+-256], %f57;
	ld.global.f32 	%f58, [%rd42];
	st.shared.f32 	[%r338+-256], %f58;
	ld.global.f32 	%f59, [%rd41+128];
	st.shared.f32 	[%r337+-128], %f59;
	ld.global.f32 	%f60, [%rd42+128];
	st.shared.f32 	[%r338+-128], %f60;
	ld.global.f32 	%f61, [%rd41+256];
	st.shared.f32 	[%r337], %f61;
	ld.global.f32 	%f62, [%rd42+256];
	st.shared.f32 	[%r338], %f62;
	ld.global.f32 	%f63, [%rd41+384];
	st.shared.f32 	[%r337+128], %f63;
	ld.global.f32 	%f64, [%rd42+384];
	st.shared.f32 	[%r338+128], %f64;
	add.s32 	%r336, %r336, 128;
	add.s32 	%r339, %r339, 128;
	add.s32 	%r338, %r338, 512;
	add.s32 	%r337, %r337, 512;
	setp.lt.s32 	%p13, %r336, %r153;
	@%p13 bra 	$L__BB0_18;
$L__BB0_19:
	setp.lt.s32 	%p14, %r153, 1;
	bar.sync 	0;
	mov.f32 	%f296, 0f00000000;
	@%p14 bra 	$L__BB0_31;
	setp.lt.u32 	%p15, %r26, 7;
	mov.f32 	%f296, 0f00000000;
	mov.b32 	%r343, 0;
	@%p15 bra 	$L__BB0_23;
	mov.f32 	%f296, 0f00000000;
	mov.b32 	%r341, 0;
$L__BB0_22:
	.pragma "nounroll";
	add.s32 	%r199, %r341, %r23;
	shl.b32 	%r200, %r199, 2;
	add.s32 	%r201, %r17, %r200;
	ld.shared.f32 	%f69, [%r201];
	add.s32 	%r202, %r341, %r22;
	shl.b32 	%r203, %r202, 2;
	add.s32 	%r204, %r18, %r203;
	ld.shared.f32 	%f70, [%r204];
	fma.rn.f32 	%f71, %f69, %f70, %f296;
	ld.shared.f32 	%f72, [%r201+4];
	ld.shared.f32 	%f73, [%r204+4];
	fma.rn.f32 	%f74, %f72, %f73, %f71;
	ld.shared.f32 	%f75, [%r201+8];
	ld.shared.f32 	%f76, [%r204+8];
	fma.rn.f32 	%f77, %f75, %f76, %f74;
	ld.shared.f32 	%f78, [%r201+12];
	ld.shared.f32 	%f79, [%r204+12];
	fma.rn.f32 	%f80, %f78, %f79, %f77;
	ld.shared.f32 	%f81, [%r201+16];
	ld.shared.f32 	%f82, [%r204+16];
	fma.rn.f32 	%f83, %f81, %f82, %f80;
	ld.shared.f32 	%f84, [%r201+20];
	ld.shared.f32 	%f85, [%r204+20];
	fma.rn.f32 	%f86, %f84, %f85, %f83;
	ld.shared.f32 	%f87, [%r201+24];
	ld.shared.f32 	%f88, [%r204+24];
	fma.rn.f32 	%f89, %f87, %f88, %f86;
	ld.shared.f32 	%f90, [%r201+28];
	ld.shared.f32 	%f91, [%r204+28];
	fma.rn.f32 	%f296, %f90, %f91, %f89;
	add.s32 	%r341, %r341, 8;
	setp.ne.s32 	%p16, %r341, %r35;
	mov.u32 	%r343, %r35;
	@%p16 bra 	$L__BB0_22;
$L__BB0_23:
	setp.eq.s32 	%p17, %r28, 0;
	@%p17 bra 	$L__BB0_31;
	add.s32 	%r205, %r28, -1;
	setp.lt.u32 	%p18, %r205, 3;
	@%p18 bra 	$L__BB0_26;
	add.s32 	%r206, %r343, %r23;
	shl.b32 	%r207, %r206, 2;
	add.s32 	%r208, %r17, %r207;
	ld.shared.f32 	%f93, [%r208];
	add.s32 	%r209, %r343, %r22;
	shl.b32 	%r210, %r209, 2;
	add.s32 	%r211, %r18, %r210;
	ld.shared.f32 	%f94, [%r211];
	fma.rn.f32 	%f95, %f93, %f94, %f296;
	ld.shared.f32 	%f96, [%r208+4];
	ld.shared.f32 	%f97, [%r211+4];
	fma.rn.f32 	%f98, %f96, %f97, %f95;
	ld.shared.f32 	%f99, [%r208+8];
	ld.shared.f32 	%f100, [%r211+8];
	fma.rn.f32 	%f101, %f99, %f100, %f98;
	ld.shared.f32 	%f102, [%r208+12];
	ld.shared.f32 	%f103, [%r211+12];
	fma.rn.f32 	%f296, %f102, %f103, %f101;
	add.s32 	%r343, %r343, 4;
$L__BB0_26:
	setp.eq.s32 	%p19, %r29, 0;
	@%p19 bra 	$L__BB0_31;
	setp.eq.s32 	%p20, %r29, 1;
	@%p20 bra 	$L__BB0_29;
	add.s32 	%r212, %r343, %r23;
	shl.b32 	%r213, %r212, 2;
	add.s32 	%r214, %r17, %r213;
	ld.shared.f32 	%f105, [%r214];
	add.s32 	%r215, %r343, %r22;
	shl.b32 	%r216, %r215, 2;
	add.s32 	%r217, %r18, %r216;
	ld.shared.f32 	%f106, [%r217];
	fma.rn.f32 	%f107, %f105, %f106, %f296;
	ld.shared.f32 	%f108, [%r214+4];
	ld.shared.f32 	%f109, [%r217+4];
	fma.rn.f32 	%f296, %f108, %f109, %f107;
	add.s32 	%r343, %r343, 2;
$L__BB0_29:
	setp.eq.s32 	%p21, %r36, 0;
	@%p21 bra 	$L__BB0_31;
	add.s32 	%r218, %r343, %r23;
	shl.b32 	%r219, %r218, 2;
	add.s32 	%r220, %r17, %r219;
	ld.shared.f32 	%f110, [%r220];
	add.s32 	%r221, %r343, %r22;
	shl.b32 	%r222, %r221, 2;
	add.s32 	%r223, %r18, %r222;
	ld.shared.f32 	%f111, [%r223];
	fma.rn.f32 	%f296, %f110, %f111, %f296;
$L__BB0_31:
	setp.ne.s32 	%p22, %r2, 0;
	mul.f32 	%f112, %f1, %f296;
	st.shared.f32 	[%r25+256], %f112;
	fma.rn.f32 	%f113, %f112, 0f3BBB989D, 0f3F000000;
	cvt.sat.f32.f32 	%f114, %f113;
	mov.f32 	%f115, 0f4B400001;
	mov.f32 	%f116, 0f437C0000;
	fma.rm.f32 	%f117, %f114, %f116, %f115;
	add.f32 	%f118, %f117, 0fCB40007F;
	neg.f32 	%f119, %f118;
	fma.rn.f32 	%f120, %f112, 0f3FB8AA3B, %f119;
	fma.rn.f32 	%f121, %f112, 0f32A57060, %f120;
	mov.b32 	%r224, %f117;
	shl.b32 	%r225, %r224, 23;
	mov.b32 	%f122, %r225;
	ex2.approx.ftz.f32 	%f123, %f121;
	mul.f32 	%f124, %f123, %f122;
	st.shared.f32 	[%r25+4352], %f124;
	bar.sync 	0;
	@%p22 bra 	$L__BB0_47;
	shl.b32 	%r226, %r1, 2;
	add.s32 	%r227, %r328, %r226;
	ld.shared.f32 	%f304, [%r227];
	setp.lt.s32 	%p23, %r64, 1;
	@%p23 bra 	$L__BB0_46;
	setp.lt.s32 	%p24, %r332, 16;
	mov.b32 	%r347, 0;
	@%p24 bra 	$L__BB0_36;
	and.b32  	%r347, %r59, 48;
	mov.b32 	%r345, 0;
$L__BB0_35:
	.pragma "nounroll";
	add.s32 	%r230, %r24, %r345;
	shl.b32 	%r231, %r230, 2;
	add.s32 	%r232, %r20, %r231;
	ld.shared.v4.f32 	{%f126, %f127, %f128, %f129}, [%r232+4352];
	add.f32 	%f130, %f304, %f126;
	add.f32 	%f131, %f130, %f127;
	add.f32 	%f132, %f131, %f128;
	add.f32 	%f133, %f132, %f129;
	ld.shared.v4.f32 	{%f134, %f135, %f136, %f137}, [%r232+4368];
	add.f32 	%f138, %f133, %f134;
	add.f32 	%f139, %f138, %f135;
	add.f32 	%f140, %f139, %f136;
	add.f32 	%f141, %f140, %f137;
	ld.shared.v4.f32 	{%f142, %f143, %f144, %f145}, [%r232+4384];
	add.f32 	%f146, %f141, %f142;
	add.f32 	%f147, %f146, %f143;
	add.f32 	%f148, %f147, %f144;
	add.f32 	%f149, %f148, %f145;
	ld.shared.v4.f32 	{%f150, %f151, %f152, %f153}, [%r232+4400];
	add.f32 	%f154, %f149, %f150;
	add.f32 	%f155, %f154, %f151;
	add.f32 	%f156, %f155, %f152;
	add.f32 	%f304, %f156, %f153;
	add.s32 	%r345, %r345, 16;
	setp.ne.s32 	%p25, %r345, %r347;
	@%p25 bra 	$L__BB0_35;
$L__BB0_36:
	setp.eq.s32 	%p26, %r62, 0;
	@%p26 bra 	$L__BB0_46;
	setp.lt.u32 	%p27, %r62, 8;
	@%p27 bra 	$L__BB0_39;
	add.s32 	%r233, %r24, %r347;
	shl.b32 	%r234, %r233, 2;
	add.s32 	%r235, %r20, %r234;
	ld.shared.f32 	%f158, [%r235+4352];
	add.f32 	%f159, %f304, %f158;
	ld.shared.f32 	%f160, [%r235+4356];
	add.f32 	%f161, %f159, %f160;
	ld.shared.f32 	%f162, [%r235+4360];
	add.f32 	%f163, %f161, %f162;
	ld.shared.f32 	%f164, [%r235+4364];
	add.f32 	%f165, %f163, %f164;
	ld.shared.f32 	%f166, [%r235+4368];
	add.f32 	%f167, %f165, %f166;
	ld.shared.f32 	%f168, [%r235+4372];
	add.f32 	%f169, %f167, %f168;
	ld.shared.f32 	%f170, [%r235+4376];
	add.f32 	%f171, %f169, %f170;
	ld.shared.f32 	%f172, [%r235+4380];
	add.f32 	%f304, %f171, %f172;
	add.s32 	%r347, %r347, 8;
$L__BB0_39:
	setp.eq.s32 	%p28, %r61, 0;
	@%p28 bra 	$L__BB0_46;
	setp.lt.u32 	%p29, %r61, 4;
	@%p29 bra 	$L__BB0_42;
	add.s32 	%r236, %r24, %r347;
	shl.b32 	%r237, %r236, 2;
	add.s32 	%r238, %r20, %r237;
	ld.shared.f32 	%f174, [%r238+4352];
	add.f32 	%f175, %f304, %f174;
	ld.shared.f32 	%f176, [%r238+4356];
	add.f32 	%f177, %f175, %f176;
	ld.shared.f32 	%f178, [%r238+4360];
	add.f32 	%f179, %f177, %f178;
	ld.shared.f32 	%f180, [%r238+4364];
	add.f32 	%f304, %f179, %f180;
	add.s32 	%r347, %r347, 4;
$L__BB0_42:
	setp.eq.s32 	%p30, %r60, 0;
	@%p30 bra 	$L__BB0_46;
	add.s32 	%r239, %r24, %r347;
	shl.b32 	%r240, %r239, 2;
	add.s32 	%r96, %r20, %r240;
	ld.shared.f32 	%f181, [%r96+4352];
	add.f32 	%f304, %f304, %f181;
	setp.eq.s32 	%p31, %r60, 1;
	@%p31 bra 	$L__BB0_46;
	ld.shared.f32 	%f182, [%r96+4356];
	add.f32 	%f304, %f304, %f182;
	setp.eq.s32 	%p32, %r60, 2;
	@%p32 bra 	$L__BB0_46;
	ld.shared.f32 	%f183, [%r96+4360];
	add.f32 	%f304, %f304, %f183;
$L__BB0_46:
	shl.b32 	%r241, %r1, 2;
	add.s32 	%r242, %r335, %r241;
	st.shared.f32 	[%r242], %f304;
$L__BB0_47:
	setp.ge.s32 	%p33, %r2, %r153;
	bar.sync 	0;
	@%p33 bra 	$L__BB0_87;
	setp.lt.s32 	%p34, %r64, 1;
	@%p34 bra 	$L__BB0_81;
	and.b32  	%r97, %r59, 56;
	and.b32  	%r98, %r59, 1;
	add.s32 	%r99, %r61, -1;
	mov.u32 	%r349, %r2;
$L__BB0_50:
	setp.lt.s32 	%p40, %r332, 8;
	mov.f32 	%f312, 0f00000000;
	mov.b32 	%r352, 0;
	@%p40 bra 	$L__BB0_53;
	mov.f32 	%f312, 0f00000000;
	mov.b32 	%r350, 0;
$L__BB0_52:
	.pragma "nounroll";
	add.s32 	%r249, %r24, %r350;
	shl.b32 	%r250, %r249, 2;
	add.s32 	%r251, %r20, %r250;
	ld.shared.v4.f32 	{%f201, %f202, %f203, %f204}, [%r251+4352];
	mad.lo.s32 	%r252, %r350, %r153, %r349;
	shl.b32 	%r253, %r252, 2;
	add.s32 	%r254, %r19, %r253;
	ld.shared.f32 	%f205, [%r254];
	fma.rn.f32 	%f206, %f201, %f205, %f312;
	shl.b32 	%r255, %r153, 2;
	add.s32 	%r256, %r254, %r255;
	ld.shared.f32 	%f207, [%r256];
	fma.rn.f32 	%f208, %f202, %f207, %f206;
	add.s32 	%r257, %r256, %r255;
	ld.shared.f32 	%f209, [%r257];
	fma.rn.f32 	%f210, %f203, %f209, %f208;
	add.s32 	%r258, %r257, %r255;
	ld.shared.f32 	%f211, [%r258];
	fma.rn.f32 	%f212, %f204, %f211, %f210;
	ld.shared.v4.f32 	{%f213, %f214, %f215, %f216}, [%r251+4368];
	add.s32 	%r259, %r258, %r255;
	ld.shared.f32 	%f217, [%r259];
	fma.rn.f32 	%f218, %f213, %f217, %f212;
	add.s32 	%r260, %r259, %r255;
	ld.shared.f32 	%f219, [%r260];
	fma.rn.f32 	%f220, %f214, %f219, %f218;
	add.s32 	%r261, %r260, %r255;
	ld.shared.f32 	%f221, [%r261];
	fma.rn.f32 	%f222, %f215, %f221, %f220;
	add.s32 	%r262, %r261, %r255;
	ld.shared.f32 	%f223, [%r262];
	fma.rn.f32 	%f312, %f216, %f223, %f222;
	add.s32 	%r350, %r350, 8;
	setp.ne.s32 	%p41, %r350, %r97;
	mov.u32 	%r352, %r97;
	@%p41 bra 	$L__BB0_52;
$L__BB0_53:
	setp.eq.s32 	%p42, %r61, 0;
	@%p42 bra 	$L__BB0_61;
	setp.lt.u32 	%p43, %r99, 3;
	@%p43 bra 	$L__BB0_56;
	add.s32 	%r263, %r24, %r352;
	shl.b32 	%r264, %r263, 2;
	add.s32 	%r265, %r20, %r264;
	ld.shared.f32 	%f225, [%r265+4352];
	mad.lo.s32 	%r266, %r352, %r153, %r349;
	shl.b32 	%r267, %r266, 2;
	add.s32 	%r268, %r19, %r267;
	ld.shared.f32 	%f226, [%r268];
	fma.rn.f32 	%f227, %f225, %f226, %f312;
	ld.shared.f32 	%f228, [%r265+4356];
	shl.b32 	%r269, %r153, 2;
	add.s32 	%r270, %r268, %r269;
	ld.shared.f32 	%f229, [%r270];
	fma.rn.f32 	%f230, %f228, %f229, %f227;
	ld.shared.f32 	%f231, [%r265+4360];
	add.s32 	%r271, %r270, %r269;
	ld.shared.f32 	%f232, [%r271];
	fma.rn.f32 	%f233, %f231, %f232, %f230;
	ld.shared.f32 	%f234, [%r265+4364];
	add.s32 	%r272, %r271, %r269;
	ld.shared.f32 	%f235, [%r272];
	fma.rn.f32 	%f312, %f234, %f235, %f233;
	add.s32 	%r352, %r352, 4;
$L__BB0_56:
	setp.eq.s32 	%p44, %r60, 0;
	@%p44 bra 	$L__BB0_61;
	setp.eq.s32 	%p45, %r60, 1;
	@%p45 bra 	$L__BB0_59;
	add.s32 	%r273, %r24, %r352;
	shl.b32 	%r274, %r273, 2;
	add.s32 	%r275, %r20, %r274;
	ld.shared.f32 	%f237, [%r275+4352];
	mad.lo.s32 	%r276, %r352, %r153, %r349;
	shl.b32 	%r277, %r276, 2;
	add.s32 	%r278, %r19, %r277;
	ld.shared.f32 	%f238, [%r278];
	fma.rn.f32 	%f239, %f237, %f238, %f312;
	ld.shared.f32 	%f240, [%r275+4356];
	shl.b32 	%r279, %r153, 2;
	add.s32 	%r280, %r278, %r279;
	ld.shared.f32 	%f241, [%r280];
	fma.rn.f32 	%f312, %f240, %f241, %f239;
	add.s32 	%r352, %r352, 2;
$L__BB0_59:
	setp.eq.s32 	%p46, %r98, 0;
	@%p46 bra 	$L__BB0_61;
	add.s32 	%r281, %r24, %r352;
	shl.b32 	%r282, %r281, 2;
	add.s32 	%r283, %r20, %r282;
	ld.shared.f32 	%f242, [%r283+4352];
	mad.lo.s32 	%r284, %r352, %r153, %r349;
	shl.b32 	%r285, %r284, 2;
	add.s32 	%r286, %r19, %r285;
	ld.shared.f32 	%f243, [%r286];
	fma.rn.f32 	%f312, %f242, %f243, %f312;
$L__BB0_61:
	add.s32 	%r287, %r349, %r23;
	shl.b32 	%r288, %r287, 2;
	mov.u32 	%r289, _ZN15flash_attention10shared_memE;
	add.s32 	%r290, %r289, %r288;
	ld.shared.f32 	%f244, [%r290];
	add.f32 	%f245, %f312, %f244;
	st.shared.f32 	[%r290], %f245;
	add.s32 	%r349, %r349, 32;
	setp.lt.s32 	%p47, %r349, %r153;
	@%p47 bra 	$L__BB0_50;
	bra.uni 	$L__BB0_87;
$L__BB0_62:
	setp.ge.s32 	%p49, %r2, %r153;
	shl.b32 	%r291, %r1, 2;
	add.s32 	%r43, %r335, %r291;
	@%p49 bra 	$L__BB0_69;
	mul.lo.s32 	%r44, %r153, %r1;
	not.b32 	%r292, %r2;
	add.s32 	%r45, %r153, %r292;
	and.b32  	%r293, %r45, 96;
	setp.eq.s32 	%p50, %r293, 96;
	mov.u32 	%r357, %r2;
	@%p50 bra 	$L__BB0_66;
	shr.u32 	%r294, %r45, 5;
	add.s32 	%r295, %r294, 1;
	and.b32  	%r296, %r295, 3;
	add.s32 	%r297, %r2, %r44;
	shl.b32 	%r298, %r297, 2;
	mov.u32 	%r299, _ZN15flash_attention10shared_memE;
	add.s32 	%r330, %r299, %r298;
	neg.s32 	%r329, %r296;
	shl.b32 	%r300, %r295, 5;
	and.b32  	%r301, %r300, 96;
	add.s32 	%r357, %r2, %r301;
$L__BB0_65:
	.pragma "nounroll";
	ld.shared.f32 	%f246, [%r330];
	ld.shared.f32 	%f247, [%r43];
	div.rn.f32 	%f248, %f246, %f247;
	st.shared.f32 	[%r330], %f248;
	add.s32 	%r330, %r330, 128;
	add.s32 	%r329, %r329, 1;
	setp.ne.s32 	%p51, %r329, 0;
	@%p51 bra 	$L__BB0_65;
$L__BB0_66:
	setp.lt.u32 	%p52, %r45, 96;
	@%p52 bra 	$L__BB0_69;
	add.s32 	%r302, %r357, %r44;
	shl.b32 	%r303, %r302, 2;
	mov.u32 	%r304, _ZN15flash_attention10shared_memE;
	add.s32 	%r305, %r303, %r304;
	add.s32 	%r356, %r305, 256;
$L__BB0_68:
	ld.shared.f32 	%f249, [%r356+-256];
	ld.shared.f32 	%f250, [%r43];
	div.rn.f32 	%f251, %f249, %f250;
	st.shared.f32 	[%r356+-256], %f251;
	ld.shared.f32 	%f252, [%r356+-128];
	ld.shared.f32 	%f253, [%r43];
	div.rn.f32 	%f254, %f252, %f253;
	st.shared.f32 	[%r356+-128], %f254;
	ld.shared.f32 	%f255, [%r356];
	ld.shared.f32 	%f256, [%r43];
	div.rn.f32 	%f257, %f255, %f256;
	st.shared.f32 	[%r356], %f257;
	ld.shared.f32 	%f258, [%r356+128];
	ld.shared.f32 	%f259, [%r43];
	div.rn.f32 	%f260, %f258, %f259;
	st.shared.f32 	[%r356+128], %f260;
	add.s32 	%r357, %r357, 128;
	add.s32 	%r356, %r356, 512;
	setp.lt.s32 	%p53, %r357, %r153;
	@%p53 bra 	$L__BB0_68;
$L__BB0_69:
	setp.ne.s32 	%p54, %r2, 0;
	add.s32 	%r121, %r328, %r291;
	@%p54 bra 	$L__BB0_71;
	ld.shared.f32 	%f261, [%r43];
	setp.lt.f32 	%p55, %f261, 0f00800000;
	mul.f32 	%f262, %f261, 0f4B000000;
	selp.f32 	%f263, %f262, %f261, %p55;
	selp.f32 	%f264, 0fC1B80000, 0f00000000, %p55;
	mov.b32 	%r307, %f263;
	add.s32 	%r308, %r307, -1059760811;
	and.b32  	%r309, %r308, -8388608;
	sub.s32 	%r310, %r307, %r309;
	mov.b32 	%f265, %r310;
	cvt.rn.f32.s32 	%f266, %r309;
	fma.rn.f32 	%f267, %f266, 0f34000000, %f264;
	add.f32 	%f268, %f265, 0fBF800000;
	fma.rn.f32 	%f269, %f268, 0fBE055027, 0f3E1039F6;
	fma.rn.f32 	%f270, %f269, %f268, 0fBDF8CDCC;
	fma.rn.f32 	%f271, %f270, %f268, 0f3E0F2955;
	fma.rn.f32 	%f272, %f271, %f268, 0fBE2AD8B9;
	fma.rn.f32 	%f273, %f272, %f268, 0f3E4CED0B;
	fma.rn.f32 	%f274, %f273, %f268, 0fBE7FFF22;
	fma.rn.f32 	%f275, %f274, %f268, 0f3EAAAA78;
	fma.rn.f32 	%f276, %f275, %f268, 0fBF000000;
	mul.f32 	%f277, %f268, %f276;
	fma.rn.f32 	%f278, %f277, %f268, %f268;
	fma.rn.f32 	%f279, %f267, 0f3F317218, %f278;
	setp.gt.u32 	%p56, %r307, 2139095039;
	fma.rn.f32 	%f280, %f263, 0f7F800000, 0f7F800000;
	selp.f32 	%f281, %f280, %f279, %p56;
	setp.eq.f32 	%p57, %f263, 0f00000000;
	selp.f32 	%f282, 0fFF800000, %f281, %p57;
	st.shared.f32 	[%r121], %f282;
$L__BB0_71:
	setp.ge.s32 	%p58, %r2, %r153;
	@%p58 bra 	$L__BB0_78;
	mul.lo.s32 	%r122, %r153, %r1;
	not.b32 	%r311, %r2;
	add.s32 	%r123, %r153, %r311;
	and.b32  	%r312, %r123, 96;
	setp.eq.s32 	%p59, %r312, 96;
	mov.u32 	%r367, %r2;
	@%p59 bra 	$L__BB0_75;
	shr.u32 	%r313, %r123, 5;
	add.s32 	%r314, %r313, 1;
	and.b32  	%r315, %r314, 3;
	add.s32 	%r360, %r2, %r122;
	shl.b32 	%r316, %r360, 2;
	mov.u32 	%r317, _ZN15flash_attention10shared_memE;
	add.s32 	%r359, %r317, %r316;
	neg.s32 	%r358, %r315;
	shl.b32 	%r318, %r314, 5;
	and.b32  	%r319, %r318, 96;
	add.s32 	%r367, %r2, %r319;
$L__BB0_74:
	.pragma "nounroll";
	cvt.s64.s32 	%rd43, %r360;
	add.s64 	%rd44, %rd6, %rd43;
	shl.b64 	%rd45, %rd44, 2;
	add.s64 	%rd46, %rd4, %rd45;
	ld.shared.f32 	%f283, [%r359];
	st.global.f32 	[%rd46], %f283;
	add.s32 	%r360, %r360, 32;
	add.s32 	%r359, %r359, 128;
	add.s32 	%r358, %r358, 1;
	setp.ne.s32 	%p60, %r358, 0;
	@%p60 bra 	$L__BB0_74;
$L__BB0_75:
	setp.lt.u32 	%p61, %r123, 96;
	@%p61 bra 	$L__BB0_78;
	add.s32 	%r363, %r367, %r122;
	add.s32 	%r366, %r363, 32;
	add.s32 	%r365, %r363, 64;
	add.s32 	%r364, %r363, 96;
	shl.b32 	%r320, %r363, 2;
	mov.u32 	%r321, _ZN15flash_attention10shared_memE;
	add.s32 	%r322, %r320, %r321;
	add.s32 	%r362, %r322, 256;
$L__BB0_77:
	cvt.s64.s32 	%rd47, %r366;
	add.s64 	%rd48, %rd6, %rd47;
	shl.b64 	%rd49, %rd48, 2;
	add.s64 	%rd50, %rd4, %rd49;
	cvt.s64.s32 	%rd51, %r365;
	add.s64 	%rd52, %rd6, %rd51;
	shl.b64 	%rd53, %rd52, 2;
	add.s64 	%rd54, %rd4, %rd53;
	cvt.s64.s32 	%rd55, %r364;
	add.s64 	%rd56, %rd6, %rd55;
	shl.b64 	%rd57, %rd56, 2;
	add.s64 	%rd58, %rd4, %rd57;
	cvt.s64.s32 	%rd59, %r363;
	add.s64 	%rd60, %rd6, %rd59;
	shl.b64 	%rd61, %rd60, 2;
	add.s64 	%rd62, %rd4, %rd61;
	ld.shared.f32 	%f284, [%r362+-256];
	st.global.f32 	[%rd62], %f284;
	ld.shared.f32 	%f285, [%r362+-128];
	st.global.f32 	[%rd50], %f285;
	ld.shared.f32 	%f286, [%r362];
	st.global.f32 	[%rd54], %f286;
	ld.shared.f32 	%f287, [%r362+128];
	st.global.f32 	[%rd58], %f287;
	add.s32 	%r367, %r367, 128;
	add.s32 	%r366, %r366, 128;
	add.s32 	%r365, %r365, 128;
	add.s32 	%r364, %r364, 128;
	add.s32 	%r363, %r363, 128;
	add.s32 	%r362, %r362, 512;
	setp.lt.s32 	%p62, %r367, %r153;
	@%p62 bra 	$L__BB0_77;
$L__BB0_78:
	setp.ne.s32 	%p63, %r2, 0;
	@%p63 bra 	$L__BB0_80;
	ld.shared.f32 	%f288, [%r121];
	cvt.u64.u32 	%rd63, %r1;
	cvt.u64.u32 	%rd64, %r6;
	add.s64 	%rd65, %rd64, %rd63;
	cvt.u64.u32 	%rd66, %r5;
	add.s64 	%rd67, %rd65, %rd66;
	cvta.to.global.u64 	%rd68, %rd9;
	shl.b64 	%rd69, %rd67, 2;
	add.s64 	%rd70, %rd68, %rd69;
	st.global.f32 	[%rd70], %f288;
$L__BB0_80:
	ret;
$L__BB0_81:
	setp.eq.s32 	%p35, %r37, 96;
	mov.u32 	%r354, %r2;
	@%p35 bra 	$L__BB0_85;
	add.s32 	%r354, %r2, 32;
	setp.eq.s32 	%p36, %r37, 0;
	ld.shared.f32 	%f184, [%r38];
	add.f32 	%f185, %f184, 0f00000000;
	st.shared.f32 	[%r38], %f185;
	@%p36 bra 	$L__BB0_85;
	add.s32 	%r354, %r2, 64;
	setp.eq.s32 	%p37, %r37, 32;
	ld.shared.f32 	%f186, [%r38+128];
	add.f32 	%f187, %f186, 0f00000000;
	st.shared.f32 	[%r38+128], %f187;
	@%p37 bra 	$L__BB0_85;
	add.s32 	%r354, %r2, 96;
	ld.shared.f32 	%f188, [%r38+256];
	add.f32 	%f189, %f188, 0f00000000;
	st.shared.f32 	[%r38+256], %f189;
$L__BB0_85:
	setp.lt.u32 	%p38, %r30, 96;
	@%p38 bra 	$L__BB0_87;
$L__BB0_86:
	add.s32 	%r243, %r354, %r23;
	shl.b32 	%r244, %r243, 2;
	mov.u32 	%r245, _ZN15flash_attention10shared_memE;
	add.s32 	%r246, %r245, %r244;
	ld.shared.f32 	%f190, [%r246];
	add.f32 	%f191, %f190, 0f00000000;
	st.shared.f32 	[%r246], %f191;
	ld.shared.f32 	%f192, [%r246+128];
	add.f32 	%f193, %f192, 0f00000000;
	st.shared.f32 	[%r246+128], %f193;
	ld.shared.f32 	%f194, [%r246+256];
	add.f32 	%f195, %f194, 0f00000000;
	st.shared.f32 	[%r246+256], %f195;
	ld.shared.f32 	%f196, [%r246+384];
	add.f32 	%f197, %f196, 0f00000000;
	st.shared.f32 	[%r246+384], %f197;
	add.s32 	%r354, %r354, 128;
	setp.lt.s32 	%p39, %r354, %r153;
	@%p39 bra 	$L__BB0_86;
$L__BB0_87:
	bar.sync 	0;
	add.s32 	%r333, %r333, 1;
	add.s32 	%r332, %r332, -32;
	setp.eq.s32 	%p48, %r333, %r3;
	mov.u32 	%r334, %r328;
	@%p48 bra 	$L__BB0_62;
	bra.uni 	$L__BB0_11;

}


// ===== COMPILED SASS (sm_100) =====

	.target	sm_100

	.elftype	@"ET_EXEC"


//--------------------- .note.nv.tkinfo           --------------------------
	.section	.note.nv.tkinfo,"",@"SHT_NOTE"
	.sectionflags	@"SHF_NOTE_NV_TKINFO"
	.tkinfo
        /*0018*/ 	.word	0x00000002
        /*0030*/ 	.string	""
        /*0030*/ 	.string	"ptxas"
        /*0030*/ 	.string	"Cuda compilation tools, release 13.0, V13.0.88"
        /*0030*/ 	.string	"Build cuda_13.0.r13.0/compiler.36424714_0"
        /*0030*/ 	.string	"-arch sm_100 -m 64 "



//--------------------- .note.nv.cuinfo           --------------------------
	.section	.note.nv.cuinfo,"",@"SHT_NOTE"
	.sectionflags	@"SHF_NOTE_NV_CUINFO"
        /*0018*/ 	.short	0x0002
        /*001a*/ 	.short	0x0064
        /*001c*/ 	.short	0x0082
	.zero		2


//--------------------- .nv.info                  --------------------------
	.section	.nv.info,"",@"SHT_CUDA_INFO"
	.align	4


	//----- nvinfo : EIATTR_REGCOUNT
	.align		4
        /*0000*/ 	.byte	0x04, 0x2f
        /*0002*/ 	.short	(.L_1 - .L_0)
	.align		4
.L_0:
        /*0004*/ 	.word	index@(_ZN15flash_attention22flash_attention_kernelILi32ELi32ELi1EEEvPfS1_S1_S1_S1_ii)
        /*0008*/ 	.word	0x00000020


	//----- nvinfo : EIATTR_FRAME_SIZE
	.align		4
.L_1:
        /*000c*/ 	.byte	0x04, 0x11
        /*000e*/ 	.short	(.L_3 - .L_2)
	.align		4
.L_2:
        /*0010*/ 	.word	index@($__internal_2_$__cuda_sm3x_div_rn_noftz_f32_slowpath)
        /*0014*/ 	.word	0x00000000


	//----- nvinfo : EIATTR_FRAME_SIZE
	.align		4
.L_3:
        /*0018*/ 	.byte	0x04, 0x11
        /*001a*/ 	.short	(.L_5 - .L_4)
	.align		4
.L_4:
        /*001c*/ 	.word	index@($__internal_1_$__cuda_sm20_sqrt_rn_f32_slowpath)
        /*0020*/ 	.word	0x00000000


	//----- nvinfo : EIATTR_FRAME_SIZE
	.align		4
.L_5:
        /*0024*/ 	.byte	0x04, 0x11
        /*0026*/ 	.short	(.L_7 - .L_6)
	.align		4
.L_6:
        /*0028*/ 	.word	index@($__internal_0_$__cuda_sm20_rcp_rn_f32_slowpath)
        /*002c*/ 	.word	0x00000000


	//----- nvinfo : EIATTR_FRAME_SIZE
	.align		4
.L_7:
        /*0030*/ 	.byte	0x04, 0x11
        /*0032*/ 	.short	(.L_9 - .L_8)
	.align		4
.L_8:
        /*0034*/ 	.word	index@(_ZN15flash_attention22flash_attention_kernelILi32ELi32ELi1EEEvPfS1_S1_S1_S1_ii)
        /*0038*/ 	.word	0x00000000


	//----- nvinfo : EIATTR_MIN_STACK_SIZE
	.align		4
.L_9:
        /*003c*/ 	.byte	0x04, 0x12
        /*003e*/ 	.short	(.L_11 - .L_10)
	.align		4
.L_10:
        /*0040*/ 	.word	index@(_ZN15flash_attention22flash_attention_kernelILi32ELi32ELi1EEEvPfS1_S1_S1_S1_ii)
        /*0044*/ 	.word	0x00000000
.L_11:


//--------------------- .nv.compat                --------------------------
	.section	.nv.compat,"",@"SHT_CUDA_COMPAT_INFO"
	.align	4
        /*0000*/ 	.byte	0x02, 0x09, 0x00, 0x00, 0x02, 0x02, 0x01, 0x00, 0x02, 0x05, 0x05, 0x00, 0x03, 0x07, 0x01, 0x01
        /*0010*/ 	.byte	0x02, 0x03, 0x00, 0x00, 0x02, 0x06, 0x01, 0x00, 0x04, 0x0b, 0x08, 0x00, 0x01, 0x00, 0x00, 0x00
        /*0020*/ 	.byte	0x00, 0x00, 0x00, 0x00


//--------------------- .nv.info._ZN15flash_attention22flash_attention_kernelILi32ELi32ELi1EEEvPfS1_S1_S1_S1_ii --------------------------
	.section	.nv.info._ZN15flash_attention22flash_attention_kernelILi32ELi32ELi1EEEvPfS1_S1_S1_S1_ii,"",@"SHT_CUDA_INFO"
	.sectionflags	@""
	.align	4


	//----- nvinfo : EIATTR_CUDA_API_VERSION
	.align		4
        /*0000*/ 	.byte	0x04, 0x37
        /*0002*/ 	.short	(.L_13 - .L_12)
.L_12:
        /*0004*/ 	.word	0x00000082


	//----- nvinfo : EIATTR_KPARAM_INFO
	.align		4
.L_13:
        /*0008*/ 	.byte	0x04, 0x17
        /*000a*/ 	.short	(.L_15 - .L_14)
.L_14:
        /*000c*/ 	.word	0x00000000
        /*0010*/ 	.short	0x0006
        /*0012*/ 	.short	0x002c
        /*0014*/ 	.byte	0x00, 0xf0, 0x11, 0x00


	//----- nvinfo : EIATTR_KPARAM_INFO
	.align		4
.L_15:
        /*0018*/ 	.byte	0x04, 0x17
        /*001a*/ 	.short	(.L_17 - .L_16)
.L_16:
        /*001c*/ 	.word	0x00000000
        /*0020*/ 	.short	0x0005
        /*0022*/ 	.short	0x0028
        /*0024*/ 	.byte	0x00, 0xf0, 0x11, 0x00


	//----- nvinfo : EIATTR_KPARAM_INFO
	.align		4
.L_17:
        /*0028*/ 	.byte	0x04, 0x17
        /*002a*/ 	.short	(.L_19 - .L_18)
.L_18:
        /*002c*/ 	.word	0x00000000
        /*0030*/ 	.short	0x0004
        /*0032*/ 	.short	0x0020
        /*0034*/ 	.byte	0x00, 0xf5, 0x21, 0x00


	//----- nvinfo : EIATTR_KPARAM_INFO
	.align		4
.L_19:
        /*0038*/ 	.byte	0x04, 0x17
        /*003a*/ 	.short	(.L_21 - .L_20)
.L_20:
        /*003c*/ 	.word	0x00000000
        /*0040*/ 	.short	0x0003
        /*0042*/ 	.short	0x0018
        /*0044*/ 	.byte	0x00, 0xf5, 0x21, 0x00


	//----- nvinfo : EIATTR_KPARAM_INFO
	.align		4
.L_21:
        /*0048*/ 	.byte	0x04, 0x17
        /*004a*/ 	.short	(.L_23 - .L_22)
.L_22:
        /*004c*/ 	.word	0x00000000
        /*0050*/ 	.short	0x0002
        /*0052*/ 	.short	0x0010
        /*0054*/ 	.byte	0x00, 0xf5, 0x21, 0x00


	//----- nvinfo : EIATTR_KPARAM_INFO
	.align		4
.L_23:
        /*0058*/ 	.byte	0x04, 0x17
        /*005a*/ 	.short	(.L_25 - .L_24)
.L_24:
        /*005c*/ 	.word	0x00000000
        /*0060*/ 	.short	0x0001
        /*0062*/ 	.short	0x0008
        /*0064*/ 	.byte	0x00, 0xf5, 0x21, 0x00


	//----- nvinfo : EIATTR_KPARAM_INFO
	.align		4
.L_25:
        /*0068*/ 	.byte	0x04, 0x17
        /*006a*/ 	.short	(.L_27 - .L_26)
.L_26:
        /*006c*/ 	.word	0x00000000
        /*0070*/ 	.short	0x0000
        /*0072*/ 	.short	0x0000
        /*0074*/ 	.byte	0x00, 0xf5, 0x21, 0x00


	//----- nvinfo : EIATTR_SPARSE_MMA_MASK
	.align		4
.L_27:
        /*0078*/ 	.byte	0x03, 0x50
        /*007a*/ 	.short	0x0000


	//----- nvinfo : EIATTR_MAXREG_COUNT
	.align		4
        /*007c*/ 	.byte	0x03, 0x1b
        /*007e*/ 	.short	0x00ff


	//----- nvinfo : EIATTR_NUM_BARRIERS
	.align		4
        /*0080*/ 	.byte	0x02, 0x4c
        /*0082*/ 	.byte	0x01
	.zero		1


	//----- nvinfo : EIATTR_MERCURY_ISA_VERSION
	.align		4
        /*0084*/ 	.byte	0x03, 0x5f
        /*0086*/ 	.short	0x0101


	//----- nvinfo : EIATTR_UNUSED_LOAD_BYTE_OFFSET
	.align		4
        /*0088*/ 	.byte	0x04, 0x44
        /*008a*/ 	.short	(.L_29 - .L_28)


	//   ....[0]....
.L_28:
        /*008c*/ 	.word	0x00003330
        /*0090*/ 	.word	0x00000fff


	//----- nvinfo : EIATTR_VRC_CTA_INIT_COUNT
	.align		4
.L_29:
        /*0094*/ 	.byte	0x02, 0x4a
	.zero		1
	.zero		1


	//----- nvinfo : EIATTR_EXIT_INSTR_OFFSETS
	.align		4
        /*0098*/ 	.byte	0x04, 0x1c
        /*009a*/ 	.short	(.L_31 - .L_30)


	//   ....[0]....
.L_30:
        /*009c*/ 	.word	0x00005880


	//   ....[1]....
        /*00a0*/ 	.word	0x00005910


	//----- nvinfo : EIATTR_CRS_STACK_SIZE
	.align		4
.L_31:
        /*00a4*/ 	.byte	0x04, 0x1e
        /*00a6*/ 	.short	(.L_33 - .L_32)
.L_32:
        /*00a8*/ 	.word	0x00000000


	//----- nvinfo : EIATTR_CBANK_PARAM_SIZE
	.align		4
.L_33:
        /*00ac*/ 	.byte	0x03, 0x19
        /*00ae*/ 	.short	0x0030


	//----- nvinfo : EIATTR_PARAM_CBANK
	.align		4
        /*00b0*/ 	.byte	0x04, 0x0a
        /*00b2*/ 	.short	(.L_35 - .L_34)
	.align		4
.L_34:
        /*00b4*/ 	.word	index@(.nv.constant0._ZN15flash_attention22flash_attention_kernelILi32ELi32ELi1EEEvPfS1_S1_S1_S1_ii)
        /*00b8*/ 	.short	0x0380
        /*00ba*/ 	.short	0x0030


	//----- nvinfo : EIATTR_SW_WAR
	.align		4
.L_35:
        /*00bc*/ 	.byte	0x04, 0x36
        /*00be*/ 	.short	(.L_37 - .L_36)
.L_36:
        /*00c0*/ 	.word	0x00000008
.L_37:


//--------------------- .nv.callgraph             --------------------------
	.section	.nv.callgraph,"",@"SHT_CUDA_CALLGRAPH"
	.align	4
	.sectionentsize	8
	.align		4
        /*0000*/ 	.word	0x00000000
	.align		4
        /*0004*/ 	.word	0xffffffff
	.align		4
        /*0008*/ 	.word	0x00000000
	.align		4
        /*000c*/ 	.word	0xfffffffe
	.align		4
        /*0010*/ 	.word	0x00000000
	.align		4
        /*0014*/ 	.word	0xfffffffd
	.align		4
        /*0018*/ 	.word	0x00000000
	.align		4
        /*001c*/ 	.word	0xfffffffc


//--------------------- .text._ZN15flash_attention22flash_attention_kernelILi32ELi32ELi1EEEvPfS1_S1_S1_S1_ii --------------------------
	.section	.text._ZN15flash_attention22flash_attention_kernelILi32ELi32ELi1EEEvPfS1_S1_S1_S1_ii,"ax",@progbits
	.align	128
        .global         _ZN15flash_attention22flash_attention_kernelILi32ELi32ELi1EEEvPfS1_S1_S1_S1_ii
        .type           _ZN15flash_attention22flash_attention_kernelILi32ELi32ELi1EEEvPfS1_S1_S1_S1_ii,@function
        .size           _ZN15flash_attention22flash_attention_kernelILi32ELi32ELi1EEEvPfS1_S1_S1_S1_ii,(.L_x_96 - _ZN15flash_attention22flash_attention_kernelILi32ELi32ELi1EEEvPfS1_S1_S1_S1_ii)
        .other          _ZN15flash_attention22flash_attention_kernelILi32ELi32ELi1EEEvPfS1_S1_S1_S1_ii,@"STO_CUDA_ENTRY STV_DEFAULT"
_ZN15flash_attention22flash_attention_kernelILi32ELi32ELi1EEEvPfS1_S1_S1_S1_ii:
.text._ZN15flash_attention22flash_attention_kernelILi32ELi32ELi1EEEvPfS1_S1_S1_S1_ii:
[----:B------:R-:W-:Y:S01]  /*0000*/  LDC R1, c[0x0][0x37c] ;  /* 0x0000df00ff017b82 */ /* 0x000fe20000000800 */
[----:B------:R-:W0:Y:S01]  /*0010*/  LDCU.64 UR10, c[0x0][0x3a8] ;  /* 0x00007500ff0a77ac */ /* 0x000e220008000a00 */
[----:B------:R-:W1:Y:S06]  /*0020*/  S2R R0, SR_TID.X ;  /* 0x0000000000007919 */ /* 0x000e6c0000002100 */
[----:B------:R-:W2:Y:S01]  /*0030*/  S2UR UR6, SR_CTAID.Y ;  /* 0x00000000000679c3 */ /* 0x000ea20000002600 */
[----:B------:R-:W-:Y:S01]  /*0040*/  BSSY.RECONVERGENT B0, `(.L_x_0) ;  /* 0x000013a000007945 */ /* 0x000fe20003800200 */
[----:B------:R-:W3:Y:S01]  /*0050*/  LDCU.64 UR16, c[0x0][0x358] ;  /* 0x00006b00ff1077ac */ /* 0x000ee20008000a00 */
[----:B------:R-:W4:Y:S01]  /*0060*/  S2R R2, SR_TID.Y ;  /* 0x0000000000027919 */ /* 0x000f220000002200 */
[----:B------:R-:W1:Y:S04]  /*0070*/  LDCU.64 UR4, c[0x0][0x388] ;  /* 0x00007100ff0477ac */ /* 0x000e680008000a00 */
[----:B------:R-:W5:Y:S01]  /*0080*/  S2UR UR7, SR_CTAID.X ;  /* 0x00000000000779c3 */ /* 0x000f620000002500 */
[----:B------:R-:W3:Y:S01]  /*0090*/  LDCU.64 UR12, c[0x0][0x388] ;  /* 0x00007100ff0c77ac */ /* 0x000ee20008000a00 */
[----:B0-----:R-:W-:-:S05]  /*00a0*/  IMAD.U32 R26, RZ, RZ, UR11 ;  /* 0x0000000bff1a7e24 */ /* 0x001fca000f8e00ff */
[----:B------:R-:W-:Y:S01]  /*00b0*/  R2UR UR8, R26 ;  /* 0x000000001a0872ca */ /* 0x000fe200000e0000 */
[----:B--2---:R-:W-:Y:S01]  /*00c0*/  UIMAD UR6, UR6, UR10, URZ ;  /* 0x0000000a060672a4 */ /* 0x004fe2000f8e02ff */
[----:B-1----:R-:W-:Y:S01]  /*00d0*/  ISETP.GE.AND P0, PT, R0, R26, PT ;  /* 0x0000001a0000720c */ /* 0x002fe20003f06270 */
[----:B-----5:R-:W-:-:S10]  /*00e0*/  USHF.L.U32 UR7, UR7, 0x5, URZ ;  /* 0x0000000507077899 */ /* 0x020fd400080006ff */
[----:B------:R-:W-:Y:S02]  /*00f0*/  UIMAD UR19, UR6, UR8, URZ ;  /* 0x00000008061372a4 */ /* 0x000fe4000f8e02ff */
[----:B------:R-:W-:-:S04]  /*0100*/  UIMAD UR8, UR7, UR8, URZ ;  /* 0x00000008070872a4 */ /* 0x000fc8000f8e02ff */
[----:B------:R-:W-:-:S04]  /*0110*/  UIADD3 UR8, UP0, UPT, UR19, UR8, URZ ;  /* 0x0000000813087290 */ /* 0x000fc8000ff1e0ff */
[----:B------:R-:W-:Y:S01]  /*0120*/  UIADD3.X UR18, UPT, UPT, URZ, URZ, URZ, UP0, !UPT ;  /* 0x000000ffff127290 */ /* 0x000fe200087fe4ff */
[----:B---34-:R-:W-:Y:S11]  /*0130*/  @P0 BRA `(.L_x_1) ;  /* 0x0000001000a80947 */ /* 0x018ff60003800000 */
[----:B------:R-:W-:Y:S01]  /*0140*/  LOP3.LUT R3, RZ, R0, RZ, 0x33, !PT ;  /* 0x00000000ff037212 */ /* 0x000fe200078e33ff */
[----:B------:R-:W-:Y:S01]  /*0150*/  BSSY.RECONVERGENT B1, `(.L_x_2) ;  /* 0x000001c000017945 */ /* 0x000fe20003800200 */
[----:B------:R-:W-:-:S03]  /*0160*/  IMAD.MOV.U32 R5, RZ, RZ, R0 ;  /* 0x000000ffff057224 */ /* 0x000fc600078e0000 */
[----:B------:R-:W-:-:S05]  /*0170*/  IMAD.IADD R3, R3, 0x1, R26 ;  /* 0x0000000103037824 */ /* 0x000fca00078e021a */
[C---:B------:R-:W-:Y:S02]  /*0180*/  LOP3.LUT R4, R3.reuse, 0x60, RZ, 0xc0, !PT ;  /* 0x0000006003047812 */ /* 0x040fe400078ec0ff */
[----:B------:R-:W-:Y:S02]  /*0190*/  ISETP.GE.U32.AND P1, PT, R3, 0x60, PT ;  /* 0x000000600300780c */ /* 0x000fe40003f26070 */
[----:B------:R-:W-:-:S13]  /*01a0*/  ISETP.NE.AND P0, PT, R4, 0x60, PT ;  /* 0x000000600400780c */ /* 0x000fda0003f05270 */
[----:B------:R-:W-:Y:S05]  /*01b0*/  @!P0 BRA `(.L_x_3) ;  /* 0x0000000000548947 */ /* 0x000fea0003800000 */
[----:B------:R-:W0:Y:S01]  /*01c0*/  S2R R6, SR_CgaCtaId ;  /* 0x0000000000067919 */ /* 0x000e220000008800 */
[----:B------:R-:W-:Y:S01]  /*01d0*/  MOV R5, 0x400 ;  /* 0x0000040000057802 */ /* 0x000fe20000000f00 */
[----:B------:R-:W-:Y:S01]  /*01e0*/  IMAD.MOV.U32 R4, RZ, RZ, RZ ;  /* 0x000000ffff047224 */ /* 0x000fe200078e00ff */
[----:B------:R-:W-:-:S04]  /*01f0*/  LEA.HI R3, R3, 0x1, RZ, 0x1b ;  /* 0x0000000103037811 */ /* 0x000fc800078fd8ff */
[----:B------:R-:W-:Y:S02]  /*0200*/  LOP3.LUT R3, R3, 0x3, RZ, 0xc0, !PT ;  /* 0x0000000303037812 */ /* 0x000fe400078ec0ff */
[----:B0-----:R-:W-:Y:S01]  /*0210*/  LEA R9, R6, R5, 0x18 ;  /* 0x0000000506097211 */ /* 0x001fe200078ec0ff */
[----:B------:R-:W-:-:S07]  /*0220*/  IMAD.MOV.U32 R5, RZ, RZ, R0 ;  /* 0x000000ffff057224 */ /* 0x000fce00078e0000 */
.L_x_4:
[----:B------:R-:W-:-:S05]  /*0230*/  IMAD R8, R2, R26, R5 ;  /* 0x0000001a02087224 */ /* 0x000fca00078e0205 */
[----:B------:R-:W-:-:S04]  /*0240*/  IADD3 R7, P0, PT, R8, UR8, RZ ;  /* 0x0000000808077c10 */ /* 0x000fc8000ff1e0ff */
[----:B------:R-:W-:Y:S02]  /*0250*/  LEA.HI.X.SX32 R10, R8, UR18, 0x1, P0 ;  /* 0x00000012080a7c11 */ /* 0x000fe400080f0eff */
[----:B0-----:R-:W-:-:S04]  /*0260*/  LEA R6, P0, R7, UR4, 0x2 ;  /* 0x0000000407067c11 */ /* 0x001fc8000f8010ff */
[----:B------:R-:W-:-:S05]  /*0270*/  LEA.HI.X R7, R7, UR5, R10, 0x2, P0 ;  /* 0x0000000507077c11 */ /* 0x000fca00080f140a */
[----:B------:R-:W2:Y:S01]  /*0280*/  LDG.E R6, desc[UR16][R6.64] ;  /* 0x0000001006067981 */ /* 0x000ea2000c1e1900 */
[----:B------:R-:W-:Y:S02]  /*0290*/  IMAD R11, R8, 0x4, R9 ;  /* 0x00000004080b7824 */ /* 0x000fe400078e0209 */
[----:B------:R-:W-:Y:S02]  /*02a0*/  VIADD R4, R4, 0x1 ;  /* 0x0000000104047836 */ /* 0x000fe40000000000 */
[----:B------:R-:W-:Y:S01]  /*02b0*/  IMAD R13, R26, 0x80, R11 ;  /* 0x000000801a0d7824 */ /* 0x000fe200078e020b */
[----:B------:R0:W-:Y:S01]  /*02c0*/  STS [R11], RZ ;  /* 0x000000ff0b007388 */ /* 0x0001e20000000800 */
[----:B------:R-:W-:Y:S01]  /*02d0*/  VIADD R5, R5, 0x20 ;  /* 0x0000002005057836 */ /* 0x000fe20000000000 */
[----:B------:R-:W-:Y:S02]  /*02e0*/  ISETP.NE.AND P0, PT, R4, R3, PT ;  /* 0x000000030400720c */ /* 0x000fe40003f05270 */
[----:B--2---:R0:W-:Y:S11]  /*02f0*/  STS [R13], R6 ;  /* 0x000000060d007388 */ /* 0x0041f60000000800 */
[----:B------:R-:W-:Y:S05]  /*0300*/  @P0 BRA `(.L_x_4) ;  /* 0xfffffffc00c80947 */ /* 0x000fea000383ffff */
.L_x_3:
[----:B------:R-:W-:Y:S05]  /*0310*/  BSYNC.RECONVERGENT B1 ;  /* 0x0000000000017941 */ /* 0x000fea0003800200 */
.L_x_2:
[----:B------:R-:W-:Y:S05]  /*0320*/  @!P1 BRA `(.L_x_1) ;  /* 0x00000010002c9947 */ /* 0x000fea0003800000 */
[----:B------:R-:W1:Y:S01]  /*0330*/  S2R R3, SR_CgaCtaId ;  /* 0x0000000000037919 */ /* 0x000e620000008800 */
[----:B------:R-:W-:Y:S01]  /*0340*/  IMAD.IADD R4, R26, 0x1, -R5 ;  /* 0x000000011a047824 */ /* 0x000fe200078e0a05 */
[----:B------:R-:W-:Y:S01]  /*0350*/  BSSY.RECONVERGENT B1, `(.L_x_5) ;  /* 0x0000096000017945 */ /* 0x000fe20003800200 */
[----:B------:R-:W-:-:S03]  /*0360*/  PLOP3.LUT P0, PT, PT, PT, PT, 0x80, 0x8 ;  /* 0x000000000008781c */ /* 0x000fc60003f0f070 */
[----:B------:R-:W-:Y:S02]  /*0370*/  ISETP.GT.AND P1, PT, R4, 0x180, PT ;  /* 0x000001800400780c */ /* 0x000fe40003f24270 */
[----:B------:R-:W-:-:S04]  /*0380*/  MOV R4, 0x400 ;  /* 0x0000040000047802 */ /* 0x000fc80000000f00 */
[----:B-1----:R-:W-:-:S07]  /*0390*/  LEA R4, R3, R4, 0x18 ;  /* 0x0000000403047211 */ /* 0x002fce00078ec0ff */
[----:B------:R-:W-:Y:S05]  /*03a0*/  @!P1 BRA `(.L_x_6) ;  /* 0x0000000800409947 */ /* 0x000fea0003800000 */
[----:B------:R-:W-:Y:S01]  /*03b0*/  PLOP3.LUT P0, PT, PT, PT, PT, 0x8, 0x80 ;  /* 0x000000000080781c */ /* 0x000fe20003f0e170 */
[----:B------:R-:W-:-:S12]  /*03c0*/  VIADD R3, R26, 0xfffffe80 ;  /* 0xfffffe801a037836 */ /* 0x000fd80000000000 */
.L_x_7:
[----:B------:R-:W-:-:S05]  /*03d0*/  IMAD R23, R2, R26, R5 ;  /* 0x0000001a02177224 */ /* 0x000fca00078e0205 */
[----:B-1----:R-:W-:-:S04]  /*03e0*/  IADD3 R7, P1, PT, R23, UR8, RZ ;  /* 0x0000000817077c10 */ /* 0x002fc8000ff3e0ff */
[----:B------:R-:W-:Y:S02]  /*03f0*/  LEA.HI.X.SX32 R8, R23, UR18, 0x1, P1 ;  /* 0x0000001217087c11 */ /* 0x000fe400088f0eff */
[----:B0-----:R-:W-:-:S04]  /*0400*/  LEA R6, P1, R7, UR12, 0x2 ;  /* 0x0000000c07067c11 */ /* 0x001fc8000f8210ff */
[----:B------:R-:W-:Y:S01]  /*0410*/  LEA.HI.X R7, R7, UR13, R8, 0x2, P1 ;  /* 0x0000000d07077c11 */ /* 0x000fe200088f1408 */
[----:B------:R-:W-:-:S04]  /*0420*/  VIADD R8, R23, 0x20 ;  /* 0x0000002017087836 */ /* 0x000fc80000000000 */
[----:B------:R0:W2:Y:S01]  /*0430*/  LDG.E R25, desc[UR16][R6.64] ;  /* 0x0000001006197981 */ /* 0x0000a2000c1e1900 */
[----:B------:R-:W-:Y:S01]  /*0440*/  IADD3 R9, P1, PT, R8, UR8, RZ ;  /* 0x0000000808097c10 */ /* 0x000fe2000ff3e0ff */
[----:B------:R-:W-:-:S03]  /*0450*/  VIADD R10, R23, 0x40 ;  /* 0x00000040170a7836 */ /* 0x000fc60000000000 */
[----:B------:R-:W-:Y:S02]  /*0460*/  LEA.HI.X.SX32 R12, R8, UR18, 0x1, P1 ;  /* 0x00000012080c7c11 */ /* 0x000fe400088f0eff */
[----:B------:R-:W-:-:S04]  /*0470*/  LEA R8, P1, R9, UR12, 0x2 ;  /* 0x0000000c09087c11 */ /* 0x000fc8000f8210ff */
[----:B------:R-:W-:Y:S01]  /*0480*/  LEA.HI.X R9, R9, UR13, R12, 0x2, P1 ;  /* 0x0000000d09097c11 */ /* 0x000fe200088f140c */
[----:B------:R-:W-:Y:S01]  /*0490*/  VIADD R13, R5, 0x80 ;  /* 0x00000080050d7836 */ /* 0x000fe20000000000 */
[----:B------:R-:W-:-:S03]  /*04a0*/  IADD3 R11, P1, PT, R10, UR8, RZ ;  /* 0x000000080a0b7c10 */ /* 0x000fc6000ff3e0ff */
[----:B------:R1:W3:Y:S01]  /*04b0*/  LDG.E R24, desc[UR16][R8.64] ;  /* 0x0000001008187981 */ /* 0x0002e2000c1e1900 */
[----:B------:R-:W-:Y:S01]  /*04c0*/  LEA.HI.X.SX32 R12, R10, UR18, 0x1, P1 ;  /* 0x000000120a0c7c11 */ /* 0x000fe200088f0eff */
[----:B0-----:R-:W-:Y:S01]  /*04d0*/  VIADD R7, R23, 0x60 ;  /* 0x0000006017077836 */ /* 0x001fe20000000000 */
[----:B------:R-:W-:Y:S01]  /*04e0*/  LEA R10, P1, R11, UR12, 0x2 ;  /* 0x0000000c0b0a7c11 */ /* 0x000fe2000f8210ff */
[----:B------:R-:W-:-:S03]  /*04f0*/  IMAD R6, R2, R26, R13 ;  /* 0x0000001a02067224 */ /* 0x000fc600078e020d */
[----:B------:R-:W-:Y:S02]  /*0500*/  LEA.HI.X R11, R11, UR13, R12, 0x2, P1 ;  /* 0x0000000d0b0b7c11 */ /* 0x000fe400088f140c */
[C---:B------:R-:W-:Y:S02]  /*0510*/  IADD3 R14, P1, PT, R7.reuse, UR8, RZ ;  /* 0x00000008070e7c10 */ /* 0x040fe4000ff3e0ff */
[C---:B------:R-:W-:Y:S01]  /*0520*/  IADD3 R12, P2, PT, R6.reuse, UR8, RZ ;  /* 0x00000008060c7c10 */ /* 0x040fe2000ff5e0ff */
[----:B------:R0:W4:Y:S01]  /*0530*/  LDG.E R21, desc[UR16][R10.64] ;  /* 0x000000100a157981 */ /* 0x000122000c1e1900 */
[----:B-1----:R-:W-:Y:S01]  /*0540*/  LEA.HI.X.SX32 R9, R7, UR18, 0x1, P1 ;  /* 0x0000001207097c11 */ /* 0x002fe200088f0eff */
[C---:B------:R-:W-:Y:S01]  /*0550*/  VIADD R7, R6.reuse, 0x20 ;  /* 0x0000002006077836 */ /* 0x040fe20000000000 */
[----:B------:R-:W-:Y:S01]  /*0560*/  LEA.HI.X.SX32 R13, R6, UR18, 0x1, P2 ;  /* 0x00000012060d7c11 */ /* 0x000fe200090f0eff */
[----:B------:R-:W-:Y:S01]  /*0570*/  VIADD R19, R5, 0x100 ;  /* 0x0000010005137836 */ /* 0x000fe20000000000 */
[----:B------:R-:W-:-:S02]  /*0580*/  LEA R8, P1, R14, UR12, 0x2 ;  /* 0x0000000c0e087c11 */ /* 0x000fc4000f8210ff */
[----:B------:R-:W-:Y:S01]  /*0590*/  LEA R28, P2, R12, UR12, 0x2 ;  /* 0x0000000c0c1c7c11 */ /* 0x000fe2000f8410ff */
[----:B------:R-:W-:Y:S01]  /*05a0*/  IMAD R19, R2, R26, R19 ;  /* 0x0000001a02137224 */ /* 0x000fe200078e0213 */
[----:B------:R-:W-:Y:S01]  /*05b0*/  LEA.HI.X R9, R14, UR13, R9, 0x2, P1 ;  /* 0x0000000d0e097c11 */ /* 0x000fe200088f1409 */
[----:B0-----:R-:W-:Y:S01]  /*05c0*/  VIADD R10, R6, 0x40 ;  /* 0x00000040060a7836 */ /* 0x001fe20000000000 */
[----:B------:R-:W-:Y:S01]  /*05d0*/  LEA.HI.X R29, R12, UR13, R13, 0x2, P2 ;  /* 0x0000000d0c1d7c11 */ /* 0x000fe200090f140d */
[----:B------:R-:W-:Y:S01]  /*05e0*/  VIADD R14, R6, 0x60 ;  /* 0x00000060060e7836 */ /* 0x000fe20000000000 */
[----:B------:R-:W-:Y:S02]  /*05f0*/  IADD3 R11, P1, PT, R7, UR8, RZ ;  /* 0x00000008070b7c10 */ /* 0x000fe4000ff3e0ff */
[C---:B------:R-:W-:Y:S01]  /*0600*/  IADD3 R13, P2, PT, R10.reuse, UR8, RZ ;  /* 0x000000080a0d7c10 */ /* 0x040fe2000ff5e0ff */
[----:B------:R-:W-:Y:S01]  /*0610*/  VIADD R27, R19, 0x40 ;  /* 0x00000040131b7836 */ /* 0x000fe20000000000 */
[----:B------:R-:W-:Y:S01]  /*0620*/  LEA.HI.X.SX32 R18, R7, UR18, 0x1, P1 ;  /* 0x0000001207127c11 */ /* 0x000fe200088f0eff */
[----:B------:R-:W5:Y:S01]  /*0630*/  LDG.E R9, desc[UR16][R8.64] ;  /* 0x0000001008097981 */ /* 0x000f62000c1e1900 */
[----:B------:R-:W-:-:S02]  /*0640*/  LEA.HI.X.SX32 R16, R10, UR18, 0x1, P2 ;  /* 0x000000120a107c11 */ /* 0x000fc400090f0eff */
[----:B------:R-:W-:Y:S02]  /*0650*/  LEA R10, P1, R11, UR12, 0x2 ;  /* 0x0000000c0b0a7c11 */ /* 0x000fe4000f8210ff */
[----:B------:R-:W-:Y:S02]  /*0660*/  LEA R12, P2, R13, UR12, 0x2 ;  /* 0x0000000c0d0c7c11 */ /* 0x000fe4000f8410ff */
[----:B------:R-:W-:Y:S02]  /*0670*/  IADD3 R17, P3, PT, R14, UR8, RZ ;  /* 0x000000080e117c10 */ /* 0x000fe4000ff7e0ff */
[----:B------:R-:W-:Y:S02]  /*0680*/  IADD3 R7, P4, PT, R19, UR8, RZ ;  /* 0x0000000813077c10 */ /* 0x000fe4000ff9e0ff */
[----:B------:R-:W-:Y:S02]  /*0690*/  LEA.HI.X R11, R11, UR13, R18, 0x2, P1 ;  /* 0x0000000d0b0b7c11 */ /* 0x000fe400088f1412 */
[----:B------:R-:W-:-:S02]  /*06a0*/  LEA.HI.X R13, R13, UR13, R16, 0x2, P2 ;  /* 0x0000000d0d0d7c11 */ /* 0x000fc400090f1410 */
[----:B------:R-:W-:Y:S01]  /*06b0*/  LEA.HI.X.SX32 R20, R14, UR18, 0x1, P3 ;  /* 0x000000120e147c11 */ /* 0x000fe200098f0eff */
[----:B------:R-:W5:Y:S01]  /*06c0*/  LDG.E R10, desc[UR16][R10.64] ;  /* 0x000000100a0a7981 */ /* 0x000f62000c1e1900 */
[----:B------:R-:W-:Y:S02]  /*06d0*/  LEA.HI.X.SX32 R18, R19, UR18, 0x1, P4 ;  /* 0x0000001213127c11 */ /* 0x000fe4000a0f0eff */
[----:B------:R-:W-:Y:S02]  /*06e0*/  LEA R14, P2, R7, UR12, 0x2 ;  /* 0x0000000c070e7c11 */ /* 0x000fe4000f8410ff */
[----:B------:R-:W-:Y:S02]  /*06f0*/  LEA R16, P1, R17, UR12, 0x2 ;  /* 0x0000000c11107c11 */ /* 0x000fe4000f8210ff */
[----:B------:R-:W-:Y:S02]  /*0700*/  LEA.HI.X R15, R7, UR13, R18, 0x2, P2 ;  /* 0x0000000d070f7c11 */ /* 0x000fe400090f1412 */
[----:B------:R-:W-:Y:S01]  /*0710*/  IADD3 R7, P2, PT, R27, UR8, RZ ;  /* 0x000000081b077c10 */ /* 0x000fe2000ff5e0ff */
[----:B------:R-:W5:Y:S01]  /*0720*/  LDG.E R18, desc[UR16][R12.64] ;  /* 0x000000100c127981 */ /* 0x000f62000c1e1900 */
[----:B------:R-:W-:-:S03]  /*0730*/  LEA.HI.X R17, R17, UR13, R20, 0x2, P1 ;  /* 0x0000000d11117c11 */ /* 0x000fc600088f1414 */
[----:B------:R0:W5:Y:S01]  /*0740*/  LDG.E R8, desc[UR16][R14.64] ;  /* 0x000000100e087981 */ /* 0x000162000c1e1900 */
[----:B------:R-:W-:-:S03]  /*0750*/  LEA.HI.X.SX32 R27, R27, UR18, 0x1, P2 ;  /* 0x000000121b1b7c11 */ /* 0x000fc600090f0eff */
[----:B------:R1:W5:Y:S04]  /*0760*/  LDG.E R20, desc[UR16][R28.64] ;  /* 0x000000101c147981 */ /* 0x000368000c1e1900 */
[----:B------:R1:W5:Y:S01]  /*0770*/  LDG.E R17, desc[UR16][R16.64] ;  /* 0x0000001010117981 */ /* 0x000362000c1e1900 */
[----:B0-----:R-:W-:Y:S01]  /*0780*/  VIADD R14, R19, 0x20 ;  /* 0x00000020130e7836 */ /* 0x001fe20000000000 */
[----:B------:R-:W-:-:S04]  /*0790*/  LEA R12, P2, R7, UR12, 0x2 ;  /* 0x0000000c070c7c11 */ /* 0x000fc8000f8410ff */
[C---:B------:R-:W-:Y:S01]  /*07a0*/  IADD3 R22, P1, PT, R14.reuse, UR8, RZ ;  /* 0x000000080e167c10 */ /* 0x040fe2000ff3e0ff */
[----:B-1----:R-:W-:Y:S01]  /*07b0*/  VIADD R29, R5, 0x180 ;  /* 0x00000180051d7836 */ /* 0x002fe20000000000 */
[----:B------:R-:W-:Y:S01]  /*07c0*/  LEA.HI.X R13, R7, UR13, R27, 0x2, P2 ;  /* 0x0000000d070d7c11 */ /* 0x000fe200090f141b */
[----:B------:R-:W-:Y:S01]  /*07d0*/  VIADD R27, R19, 0x60 ;  /* 0x00000060131b7836 */ /* 0x000fe20000000000 */
[----:B------:R-:W-:Y:S02]  /*07e0*/  LEA.HI.X.SX32 R11, R14, UR18, 0x1, P1 ;  /* 0x000000120e0b7c11 */ /* 0x000fe400088f0eff */
[----:B------:R-:W-:Y:S01]  /*07f0*/  LEA R14, P1, R22, UR12, 0x2 ;  /* 0x0000000c160e7c11 */ /* 0x000fe2000f8210ff */
[----:B------:R-:W-:Y:S01]  /*0800*/  IMAD R16, R2, R26, R29 ;  /* 0x0000001a02107224 */ /* 0x000fe200078e021d */
[----:B------:R0:W5:Y:S02]  /*0810*/  LDG.E R7, desc[UR16][R12.64] ;  /* 0x000000100c077981 */ /* 0x000164000c1e1900 */
[----:B------:R-:W-:Y:S01]  /*0820*/  LEA.HI.X R15, R22, UR13, R11, 0x2, P1 ;  /* 0x0000000d160f7c11 */ /* 0x000fe200088f140b */
[----:B------:R-:W-:Y:S01]  /*0830*/  VIADD R28, R16, 0x20 ;  /* 0x00000020101c7836 */ /* 0x000fe20000000000 */
[----:B------:R-:W-:-:S03]  /*0840*/  IADD3 R22, P1, PT, R27, UR8, RZ ;  /* 0x000000081b167c10 */ /* 0x000fc6000ff3e0ff */
[----:B------:R1:W5:Y:S01]  /*0850*/  LDG.E R11, desc[UR16][R14.64] ;  /* 0x000000100e0b7981 */ /* 0x000362000c1e1900 */
[----:B------:R-:W-:Y:S02]  /*0860*/  LEA.HI.X.SX32 R29, R27, UR18, 0x1, P1 ;  /* 0x000000121b1d7c11 */ /* 0x000fe400088f0eff */
[----:B0-----:R-:W-:Y:S02]  /*0870*/  LEA R12, P1, R22, UR12, 0x2 ;  /* 0x0000000c160c7c11 */ /* 0x001fe4000f8210ff */
[----:B------:R-:W-:Y:S02]  /*0880*/  IADD3 R27, P2, PT, R28, UR8, RZ ;  /* 0x000000081c1b7c10 */ /* 0x000fe4000ff5e0ff */
[----:B------:R-:W-:Y:S02]  /*0890*/  LEA.HI.X R13, R22, UR13, R29, 0x2, P1 ;  /* 0x0000000d160d7c11 */ /* 0x000fe400088f141d */
[----:B------:R-:W-:Y:S02]  /*08a0*/  LEA.HI.X.SX32 R28, R28, UR18, 0x1, P2 ;  /* 0x000000121c1c7c11 */ /* 0x000fe400090f0eff */
[C---:B-1----:R-:W-:Y:S01]  /*08b0*/  LEA R14, P1, R27.reuse, UR12, 0x2 ;  /* 0x0000000c1b0e7c11 */ /* 0x042fe2000f8210ff */
[----:B------:R0:W5:Y:S03]  /*08c0*/  LDG.E R22, desc[UR16][R12.64] ;  /* 0x000000100c167981 */ /* 0x000166000c1e1900 */
[----:B------:R-:W-:-:S02]  /*08d0*/  LEA.HI.X R15, R27, UR13, R28, 0x2, P1 ;  /* 0x0000000d1b0f7c11 */ /* 0x000fc400088f141c */
[C---:B------:R-:W-:Y:S01]  /*08e0*/  IADD3 R27, P1, PT, R16.reuse, UR8, RZ ;  /* 0x00000008101b7c10 */ /* 0x040fe2000ff3e0ff */
[----:B------:R-:W-:Y:S02]  /*08f0*/  IMAD R23, R23, 0x4, R4 ;  /* 0x0000000417177824 */ /* 0x000fe400078e0204 */
[----:B------:R-:W5:Y:S01]  /*0900*/  LDG.E R14, desc[UR16][R14.64] ;  /* 0x000000100e0e7981 */ /* 0x000f62000c1e1900 */
[----:B------:R-:W-:Y:S02]  /*0910*/  LEA.HI.X.SX32 R28, R16, UR18, 0x1, P1 ;  /* 0x00000012101c7c11 */ /* 0x000fe400088f0eff */
[----:B0-----:R-:W-:-:S04]  /*0920*/  LEA R12, P1, R27, UR12, 0x2 ;  /* 0x0000000c1b0c7c11 */ /* 0x001fc8000f8210ff */
[----:B------:R-:W-:Y:S01]  /*0930*/  LEA.HI.X R13, R27, UR13, R28, 0x2, P1 ;  /* 0x0000000d1b0d7c11 */ /* 0x000fe200088f141c */
[----:B------:R-:W-:-:S04]  /*0940*/  VIADD R28, R16, 0x40 ;  /* 0x00000040101c7836 */ /* 0x000fc80000000000 */
[----:B------:R0:W5:Y:S01]  /*0950*/  LDG.E R27, desc[UR16][R12.64] ;  /* 0x000000100c1b7981 */ /* 0x000162000c1e1900 */
[----:B------:R-:W-:-:S04]  /*0960*/  IADD3 R29, P1, PT, R28, UR8, RZ ;  /* 0x000000081c1d7c10 */ /* 0x000fc8000ff3e0ff */
[----:B------:R-:W-:Y:S02]  /*0970*/  LEA.HI.X.SX32 R28, R28, UR18, 0x1, P1 ;  /* 0x000000121c1c7c11 */ /* 0x000fe400088f0eff */
[----:B0-----:R-:W-:-:S04]  /*0980*/  LEA R12, P1, R29, UR12, 0x2 ;  /* 0x0000000c1d0c7c11 */ /* 0x001fc8000f8210ff */
[----:B------:R-:W-:Y:S01]  /*0990*/  LEA.HI.X R13, R29, UR13, R28, 0x2, P1 ;  /* 0x0000000d1d0d7c11 */ /* 0x000fe200088f141c */
[----:B------:R-:W-:Y:S02]  /*09a0*/  VIADD R28, R16, 0x60 ;  /* 0x00000060101c7836 */ /* 0x000fe40000000000 */
[----:B------:R-:W-:Y:S01]  /*09b0*/  IMAD R15, R26, 0x80, R23 ;  /* 0x000000801a0f7824 */ /* 0x000fe200078e0217 */
[----:B------:R-:W-:Y:S02]  /*09c0*/  STS [R23], RZ ;  /* 0x000000ff17007388 */ /* 0x000fe40000000800 */
[----:B------:R-:W-:-:S04]  /*09d0*/  IADD3 R29, P1, PT, R28, UR8, RZ ;  /* 0x000000081c1d7c10 */ /* 0x000fc8000ff3e0ff */
[----:B------:R-:W-:Y:S01]  /*09e0*/  LEA.HI.X.SX32 R28, R28, UR18, 0x1, P1 ;  /* 0x000000121c1c7c11 */ /* 0x000fe200088f0eff */
[----:B--2---:R0:W-:Y:S04]  /*09f0*/  STS [R15], R25 ;  /* 0x000000190f007388 */ /* 0x0041e80000000800 */
[----:B0-----:R0:W2:Y:S02]  /*0a00*/  LDG.E R25, desc[UR16][R12.64] ;  /* 0x000000100c197981 */ /* 0x0010a4000c1e1900 */
[C---:B0-----:R-:W-:Y:S02]  /*0a10*/  LEA R12, P1, R29.reuse, UR12, 0x2 ;  /* 0x0000000c1d0c7c11 */ /* 0x041fe4000f8210ff */
[----:B------:R-:W-:Y:S02]  /*0a20*/  STS [R23+0x80], RZ ;  /* 0x000080ff17007388 */ /* 0x000fe40000000800 */
[----:B------:R-:W-:-:S02]  /*0a30*/  LEA.HI.X R13, R29, UR13, R28, 0x2, P1 ;  /* 0x0000000d1d0d7c11 */ /* 0x000fc400088f141c */
[----:B---3--:R0:W-:Y:S04]  /*0a40*/  STS [R15+0x80], R24 ;  /* 0x000080180f007388 */ /* 0x0081e80000000800 */
[----:B0-----:R0:W3:Y:S01]  /*0a50*/  LDG.E R24, desc[UR16][R12.64] ;  /* 0x000000100c187981 */ /* 0x0010e2000c1e1900 */
[----:B------:R-:W-:-:S03]  /*0a60*/  IMAD R29, R6, 0x4, R4 ;  /* 0x00000004061d7824 */ /* 0x000fc600078e0204 */
[----:B------:R-:W-:Y:S01]  /*0a70*/  STS [R23+0x100], RZ ;  /* 0x000100ff17007388 */ /* 0x000fe20000000800 */
[----:B------:R-:W-:-:S03]  /*0a80*/  IMAD R6, R26, 0x80, R29 ;  /* 0x000000801a067824 */ /* 0x000fc600078e021d */
[----:B----4-:R-:W-:Y:S01]  /*0a90*/  STS [R15+0x100], R21 ;  /* 0x000100150f007388 */ /* 0x010fe20000000800 */
[----:B------:R-:W-:-:S03]  /*0aa0*/  IMAD R19, R19, 0x4, R4 ;  /* 0x0000000413137824 */ /* 0x000fc600078e0204 */
[----:B------:R-:W-:Y:S04]  /*0ab0*/  STS [R23+0x180], RZ ;  /* 0x000180ff17007388 */ /* 0x000fe80000000800 */
[----:B-----5:R1:W-:Y:S04]  /*0ac0*/  STS [R15+0x180], R9 ;  /* 0x000180090f007388 */ /* 0x0203e80000000800 */
[----:B------:R-:W-:Y:S01]  /*0ad0*/  STS [R29], RZ ;  /* 0x000000ff1d007388 */ /* 0x000fe20000000800 */
[----:B0-----:R-:W-:Y:S02]  /*0ae0*/  IMAD R12, R26, 0x80, R19 ;  /* 0x000000801a0c7824 */ /* 0x001fe400078e0213 */
[----:B-1----:R-:W-:Y:S01]  /*0af0*/  IMAD R9, R16, 0x4, R4 ;  /* 0x0000000410097824 */ /* 0x002fe200078e0204 */
[----:B------:R-:W-:Y:S04]  /*0b00*/  STS [R6], R20 ;  /* 0x0000001406007388 */ /* 0x000fe80000000800 */
[----:B------:R-:W-:Y:S04]  /*0b10*/  STS [R29+0x80], RZ ;  /* 0x000080ff1d007388 */ /* 0x000fe80000000800 */
[----:B------:R0:W-:Y:S04]  /*0b20*/  STS [R6+0x80], R10 ;  /* 0x0000800a06007388 */ /* 0x0001e80000000800 */
[----:B------:R1:W-:Y:S04]  /*0b30*/  STS [R29+0x100], RZ ;  /* 0x000100ff1d007388 */ /* 0x0003e80000000800 */
[----:B------:R1:W-:Y:S04]  /*0b40*/  STS [R6+0x100], R18 ;  /* 0x0001001206007388 */ /* 0x0003e80000000800 */
[----:B------:R1:W-:Y:S04]  /*0b50*/  STS [R29+0x180], RZ ;  /* 0x000180ff1d007388 */ /* 0x0003e80000000800 */
[----:B------:R1:W-:Y:S04]  /*0b60*/  STS [R6+0x180], R17 ;  /* 0x0001801106007388 */ /* 0x0003e80000000800 */
[----:B------:R1:W-:Y:S01]  /*0b70*/  STS [R19], RZ ;  /* 0x000000ff13007388 */ /* 0x0003e20000000800 */
[----:B0-----:R-:W-:-:S03]  /*0b80*/  IMAD R10, R26, 0x80, R9 ;  /* 0x000000801a0a7824 */ /* 0x001fc600078e0209 */
[----:B------:R1:W-:Y:S04]  /*0b90*/  STS [R12], R8 ;  /* 0x000000080c007388 */ /* 0x0003e80000000800 */
[----:B------:R1:W-:Y:S04]  /*0ba0*/  STS [R19+0x80], RZ ;  /* 0x000080ff13007388 */ /* 0x0003e80000000800 */
[----:B------:R1:W-:Y:S04]  /*0bb0*/  STS [R12+0x80], R11 ;  /* 0x0000800b0c007388 */ /* 0x0003e80000000800 */
[----:B------:R1:W-:Y:S04]  /*0bc0*/  STS [R19+0x100], RZ ;  /* 0x000100ff13007388 */ /* 0x0003e80000000800 */
[----:B------:R1:W-:Y:S04]  /*0bd0*/  STS [R12+0x100], R7 ;  /* 0x000100070c007388 */ /* 0x0003e80000000800 */
[----:B------:R1:W-:Y:S04]  /*0be0*/  STS [R19+0x180], RZ ;  /* 0x000180ff13007388 */ /* 0x0003e80000000800 */
[----:B------:R1:W-:Y:S04]  /*0bf0*/  STS [R12+0x180], R22 ;  /* 0x000180160c007388 */ /* 0x0003e80000000800 */
[----:B------:R1:W-:Y:S04]  /*0c00*/  STS [R9], RZ ;  /* 0x000000ff09007388 */ /* 0x0003e80000000800 */
[----:B------:R1:W-:Y:S04]  /*0c10*/  STS [R10], R27 ;  /* 0x0000001b0a007388 */ /* 0x0003e80000000800 */
[----:B------:R1:W-:Y:S04]  /*0c20*/  STS [R9+0x80], RZ ;  /* 0x000080ff09007388 */ /* 0x0003e80000000800 */
[----:B------:R1:W-:Y:S01]  /*0c30*/  STS [R10+0x80], R14 ;  /* 0x0000800e0a007388 */ /* 0x0003e20000000800 */
[----:B------:R-:W-:-:S03]  /*0c40*/  VIADD R5, R5, 0x200 ;  /* 0x0000020005057836 */ /* 0x000fc60000000000 */
[----:B------:R1:W-:Y:S02]  /*0c50*/  STS [R9+0x100], RZ ;  /* 0x000100ff09007388 */ /* 0x0003e40000000800 */
[----:B------:R-:W-:Y:S02]  /*0c60*/  ISETP.GE.AND P1, PT, R5, R3, PT ;  /* 0x000000030500720c */ /* 0x000fe40003f26270 */
[----:B--2---:R1:W-:Y:S04]  /*0c70*/  STS [R10+0x100], R25 ;  /* 0x000100190a007388 */ /* 0x0043e80000000800 */
[----:B------:R1:W-:Y:S04]  /*0c80*/  STS [R9+0x180], RZ ;  /* 0x000180ff09007388 */ /* 0x0003e80000000800 */
[----:B---3--:R1:W-:Y:S03]  /*0c90*/  STS [R10+0x180], R24 ;  /* 0x000180180a007388 */ /* 0x0083e60000000800 */
[----:B------:R-:W-:Y:S05]  /*0ca0*/  @!P1 BRA `(.L_x_7) ;  /* 0xfffffff400c89947 */ /* 0x000fea000383ffff */
.L_x_6:
[----:B------:R-:W-:Y:S05]  /*0cb0*/  BSYNC.RECONVERGENT B1 ;  /* 0x0000000000017941 */ /* 0x000fea0003800200 */
.L_x_5:
[----:B------:R-:W-:Y:S01]  /*0cc0*/  IMAD.IADD R3, R26, 0x1, -R5 ;  /* 0x000000011a037824 */ /* 0x000fe200078e0a05 */
[----:B------:R-:W-:Y:S04]  /*0cd0*/  BSSY.RECONVERGENT B1, `(.L_x_8) ;  /* 0x000004b000017945 */ /* 0x000fe80003800200 */
[----:B------:R-:W-:-:S13]  /*0ce0*/  ISETP.GT.AND P1, PT, R3, 0x80, PT ;  /* 0x000000800300780c */ /* 0x000fda0003f24270 */
[----:B------:R-:W-:Y:S05]  /*0cf0*/  @!P1 BRA `(.L_x_9) ;  /* 0x0000000400209947 */ /* 0x000fea0003800000 */
[----:B------:R-:W2:Y:S01]  /*0d00*/  LDCU.64 UR14, c[0x0][0x388] ;  /* 0x00007100ff0e77ac */ /* 0x000ea20008000a00 */
[CC--:B------:R-:W-:Y:S02]  /*0d10*/  IMAD R21, R2.reuse, R26.reuse, R5 ;  /* 0x0000001a02157224 */ /* 0x0c0fe400078e0205 */
[----:B------:R-:W-:Y:S02]  /*0d20*/  VIADD R3, R5, 0x80 ;  /* 0x0000008005037836 */ /* 0x000fe40000000000 */
[C---:B-1----:R-:W-:Y:S01]  /*0d30*/  VIADD R8, R21.reuse, 0x40 ;  /* 0x0000004015087836 */ /* 0x042fe20000000000 */
[C---:B0-----:R-:W-:Y:S01]  /*0d40*/  IADD3 R11, P0, PT, R21.reuse, UR8, RZ ;  /* 0x00000008150b7c10 */ /* 0x041fe2000ff1e0ff */
[C---:B------:R-:W-:Y:S02]  /*0d50*/  VIADD R6, R21.reuse, 0x20 ;  /* 0x0000002015067836 */ /* 0x040fe40000000000 */
[C---:B------:R-:W-:Y:S01]  /*0d60*/  VIADD R9, R21.reuse, 0x60 ;  /* 0x0000006015097836 */ /* 0x040fe20000000000 */
[----:B------:R-:W-:Y:S01]  /*0d70*/  LEA.HI.X.SX32 R12, R21, UR18, 0x1, P0 ;  /* 0x00000012150c7c11 */ /* 0x000fe200080f0eff */
[----:B------:R-:W-:Y:S01]  /*0d80*/  IMAD R3, R2, R26, R3 ;  /* 0x0000001a02037224 */ /* 0x000fe200078e0203 */
[----:B------:R-:W-:-:S04]  /*0d90*/  IADD3 R7, P1, PT, R6, UR8, RZ ;  /* 0x0000000806077c10 */ /* 0x000fc8000ff3e0ff */
[----:B------:R-:W-:Y:S02]  /*0da0*/  LEA.HI.X.SX32 R10, R6, UR18, 0x1, P1 ;  /* 0x00000012060a7c11 */ /* 0x000fe400088f0eff */
[----:B--2---:R-:W-:Y:S02]  /*0db0*/  LEA R22, P0, R11, UR14, 0x2 ;  /* 0x0000000e0b167c11 */ /* 0x004fe4000f8010ff */
[----:B------:R-:W-:Y:S02]  /*0dc0*/  IADD3 R13, P3, PT, R3, UR8, RZ ;  /* 0x00000008030d7c10 */ /* 0x000fe4000ff7e0ff */
[----:B------:R-:W-:Y:S02]  /*0dd0*/  LEA.HI.X R23, R11, UR15, R12, 0x2, P0 ;  /* 0x0000000f0b177c11 */ /* 0x000fe400080f140c */
[C---:B------:R-:W-:Y:S02]  /*0de0*/  IADD3 R14, P0, PT, R8.reuse, UR8, RZ ;  /* 0x00000008080e7c10 */ /* 0x040fe4000ff1e0ff */
[----:B------:R-:W-:Y:S01]  /*0df0*/  IADD3 R11, P2, PT, R9, UR8, RZ ;  /* 0x00000008090b7c10 */ /* 0x000fe2000ff5e0ff */
[----:B------:R0:W2:Y:S01]  /*0e00*/  LDG.E R22, desc[UR16][R22.64] ;  /* 0x0000001016167981 */ /* 0x0000a2000c1e1900 */
[----:B------:R-:W-:-:S02]  /*0e10*/  LEA.HI.X.SX32 R15, R8, UR18, 0x1, P0 ;  /* 0x00000012080f7c11 */ /* 0x000fc400080f0eff */
[C---:B------:R-:W-:Y:S02]  /*0e20*/  LEA R8, P0, R14.reuse, UR14, 0x2 ;  /* 0x0000000e0e087c11 */ /* 0x040fe4000f8010ff */
[----:B------:R-:W-:Y:S02]  /*0e30*/  LEA R6, P1, R7, UR14, 0x2 ;  /* 0x0000000e07067c11 */ /* 0x000fe4000f8210ff */
[----:B------:R-:W-:Y:S02]  /*0e40*/  LEA.HI.X.SX32 R18, R9, UR18, 0x1, P2 ;  /* 0x0000001209127c11 */ /* 0x000fe400090f0eff */
[----:B------:R-:W-:Y:S02]  /*0e50*/  LEA.HI.X.SX32 R16, R3, UR18, 0x1, P3 ;  /* 0x0000001203107c11 */ /* 0x000fe400098f0eff */
[----:B------:R-:W-:Y:S02]  /*0e60*/  LEA R12, P2, R13, UR14, 0x2 ;  /* 0x0000000e0d0c7c11 */ /* 0x000fe4000f8410ff */
[----:B------:R-:W-:Y:S01]  /*0e70*/  LEA.HI.X R9, R14, UR15, R15, 0x2, P0 ;  /* 0x0000000f0e097c11 */ /* 0x000fe200080f140f */
[----:B------:R-:W-:Y:S01]  /*0e80*/  VIADD R14, R3, 0x20 ;  /* 0x00000020030e7836 */ /* 0x000fe20000000000 */
[----:B------:R-:W-:-:S02]  /*0e90*/  LEA.HI.X R7, R7, UR15, R10, 0x2, P1 ;  /* 0x0000000f07077c11 */ /* 0x000fc400088f140a */
[----:B------:R-:W-:Y:S01]  /*0ea0*/  LEA R10, P1, R11, UR14, 0x2 ;  /* 0x0000000e0b0a7c11 */ /* 0x000fe2000f8210ff */
[----:B------:R-:W3:Y:S01]  /*0eb0*/  LDG.E R8, desc[UR16][R8.64] ;  /* 0x0000001008087981 */ /* 0x000ee2000c1e1900 */
[----:B------:R-:W-:Y:S01]  /*0ec0*/  LEA.HI.X R13, R13, UR15, R16, 0x2, P2 ;  /* 0x0000000f0d0d7c11 */ /* 0x000fe200090f1410 */
[----:B------:R-:W-:Y:S01]  /*0ed0*/  VIADD R16, R3, 0x40 ;  /* 0x0000004003107836 */ /* 0x000fe20000000000 */
[----:B------:R-:W-:Y:S01]  /*0ee0*/  LEA.HI.X R11, R11, UR15, R18, 0x2, P1 ;  /* 0x0000000f0b0b7c11 */ /* 0x000fe200088f1412 */
[----:B------:R-:W-:Y:S01]  /*0ef0*/  VIADD R18, R3, 0x60 ;  /* 0x0000006003127836 */ /* 0x000fe20000000000 */
[----:B------:R-:W-:Y:S01]  /*0f00*/  IADD3 R15, P0, PT, R14, UR8, RZ ;  /* 0x000000080e0f7c10 */ /* 0x000fe2000ff1e0ff */
[----:B------:R1:W4:Y:S01]  /*0f10*/  LDG.E R6, desc[UR16][R6.64] ;  /* 0x0000001006067981 */ /* 0x000322000c1e1900 */
[----:B------:R-:W-:Y:S02]  /*0f20*/  IADD3 R17, P1, PT, R16, UR8, RZ ;  /* 0x0000000810117c10 */ /* 0x000fe4000ff3e0ff */
[----:B------:R-:W-:Y:S01]  /*0f30*/  LEA.HI.X.SX32 R20, R14, UR18, 0x1, P0 ;  /* 0x000000120e147c11 */ /* 0x000fe200080f0eff */
[----:B------:R-:W5:Y:S01]  /*0f40*/  LDG.E R10, desc[UR16][R10.64] ;  /* 0x000000100a0a7981 */ /* 0x000f62000c1e1900 */
[----:B------:R-:W-:-:S02]  /*0f50*/  LEA R14, P0, R15, UR14, 0x2 ;  /* 0x0000000e0f0e7c11 */ /* 0x000fc4000f8010ff */
[----:B------:R-:W-:Y:S01]  /*0f60*/  IADD3 R19, P2, PT, R18, UR8, RZ ;  /* 0x0000000812137c10 */ /* 0x000fe2000ff5e0ff */
[----:B------:R-:W5:Y:S01]  /*0f70*/  LDG.E R12, desc[UR16][R12.64] ;  /* 0x000000100c0c7981 */ /* 0x000f62000c1e1900 */
[----:B------:R-:W-:Y:S02]  /*0f80*/  LEA.HI.X.SX32 R24, R16, UR18, 0x1, P1 ;  /* 0x0000001210187c11 */ /* 0x000fe400088f0eff */
[----:B------:R-:W-:Y:S02]  /*0f90*/  LEA R16, P1, R17, UR14, 0x2 ;  /* 0x0000000e11107c11 */ /* 0x000fe4000f8210ff */
[----:B------:R-:W-:Y:S02]  /*0fa0*/  LEA.HI.X R15, R15, UR15, R20, 0x2, P0 ;  /* 0x0000000f0f0f7c11 */ /* 0x000fe400080f1414 */
[----:B------:R-:W-:Y:S02]  /*0fb0*/  LEA.HI.X.SX32 R20, R18, UR18, 0x1, P2 ;  /* 0x0000001212147c11 */ /* 0x000fe400090f0eff */
[----:B------:R-:W-:Y:S01]  /*0fc0*/  LEA R18, P0, R19, UR14, 0x2 ;  /* 0x0000000e13127c11 */ /* 0x000fe2000f8010ff */
[----:B------:R-:W5:Y:S01]  /*0fd0*/  LDG.E R14, desc[UR16][R14.64] ;  /* 0x000000100e0e7981 */ /* 0x000f62000c1e1900 */
[----:B------:R-:W-:-:S02]  /*0fe0*/  LEA.HI.X R17, R17, UR15, R24, 0x2, P1 ;  /* 0x0000000f11117c11 */ /* 0x000fc400088f1418 */
[----:B------:R-:W-:-:S03]  /*0ff0*/  LEA.HI.X R19, R19, UR15, R20, 0x2, P0 ;  /* 0x0000000f13137c11 */ /* 0x000fc600080f1414 */
[----:B------:R-:W5:Y:S04]  /*1000*/  LDG.E R16, desc[UR16][R16.64] ;  /* 0x0000001010107981 */ /* 0x000f68000c1e1900 */
[----:B------:R-:W5:Y:S01]  /*1010*/  LDG.E R18, desc[UR16][R18.64] ;  /* 0x0000001012127981 */ /* 0x000f62000c1e1900 */
[----:B------:R-:W-:-:S04]  /*1020*/  IMAD R21, R21, 0x4, R4 ;  /* 0x0000000415157824 */ /* 0x000fc800078e0204 */
[----:B0-----:R-:W-:Y:S01]  /*1030*/  IMAD R23, R26, 0x80, R21 ;  /* 0x000000801a177824 */ /* 0x001fe200078e0215 */
[----:B------:R0:W-:Y:S01]  /*1040*/  STS [R21], RZ ;  /* 0x000000ff15007388 */ /* 0x0001e20000000800 */
[----:B------:R-:W-:-:S04]  /*1050*/  IMAD R3, R3, 0x4, R4 ;  /* 0x0000000403037824 */ /* 0x000fc800078e0204 */
[----:B-1----:R-:W-:Y:S01]  /*1060*/  IMAD R7, R26, 0x80, R3 ;  /* 0x000000801a077824 */ /* 0x002fe200078e0203 */
[----:B------:R-:W-:Y:S01]  /*1070*/  PLOP3.LUT P0, PT, PT, PT, PT, 0x8, 0x80 ;  /* 0x000000000080781c */ /* 0x000fe20003f0e170 */
[----:B------:R-:W-:Y:S01]  /*1080*/  VIADD R5, R5, 0x100 ;  /* 0x0000010005057836 */ /* 0x000fe20000000000 */
[----:B--2---:R0:W-:Y:S04]  /*1090*/  STS [R23], R22 ;  /* 0x0000001617007388 */ /* 0x0041e80000000800 */
[----:B------:R0:W-:Y:S04]  /*10a0*/  STS [R21+0x80], RZ ;  /* 0x000080ff15007388 */ /* 0x0001e80000000800 */
[----:B----4-:R0:W-:Y:S04]  /*10b0*/  STS [R23+0x80], R6 ;  /* 0x0000800617007388 */ /* 0x0101e80000000800 */
[----:B------:R0:W-:Y:S04]  /*10c0*/  STS [R21+0x100], RZ ;  /* 0x000100ff15007388 */ /* 0x0001e80000000800 */
[----:B---3--:R0:W-:Y:S04]  /*10d0*/  STS [R23+0x100], R8 ;  /* 0x0001000817007388 */ /* 0x0081e80000000800 */
[----:B------:R0:W-:Y:S04]  /*10e0*/  STS [R21+0x180], RZ ;  /* 0x000180ff15007388 */ /* 0x0001e80000000800 */
[----:B-----5:R0:W-:Y:S04]  /*10f0*/  STS [R23+0x180], R10 ;  /* 0x0001800a17007388 */ /* 0x0201e80000000800 */
[----:B------:R0:W-:Y:S04]  /*1100*/  STS [R3], RZ ;  /* 0x000000ff03007388 */ /* 0x0001e80000000800 */
[----:B------:R0:W-:Y:S04]  /*1110*/  STS [R7], R12 ;  /* 0x0000000c07007388 */ /* 0x0001e80000000800 */
[----:B------:R0:W-:Y:S04]  /*1120*/  STS [R3+0x80], RZ ;  /* 0x000080ff03007388 */ /* 0x0001e80000000800 */
[----:B------:R0:W-:Y:S04]  /*1130*/  STS [R7+0x80], R14 ;  /* 0x0000800e07007388 */ /* 0x0001e80000000800 */
[----:B------:R0:W-:Y:S04]  /*1140*/  STS [R3+0x100], RZ ;  /* 0x000100ff03007388 */ /* 0x0001e80000000800 */
[----:B------:R0:W-:Y:S04]  /*1150*/  STS [R7+0x100], R16 ;  /* 0x0001001007007388 */ /* 0x0001e80000000800 */
[----:B------:R0:W-:Y:S04]  /*1160*/  STS [R3+0x180], RZ ;  /* 0x000180ff03007388 */ /* 0x0001e80000000800 */
[----:B------:R0:W-:Y:S02]  /*1170*/  STS [R7+0x180], R18 ;  /* 0x0001801207007388 */ /* 0x0001e40000000800 */
.L_x_9:
[----:B------:R-:W-:Y:S05]  /*1180*/  BSYNC.RECONVERGENT B1 ;  /* 0x0000000000017941 */ /* 0x000fea0003800200 */
.L_x_8:
[----:B------:R-:W-:-:S13]  /*1190*/  ISETP.LT.OR P0, PT, R5, R26, P0 ;  /* 0x0000001a0500720c */ /* 0x000fda0000701670 */
[----:B------:R-:W-:Y:S05]  /*11a0*/  @!P0 BRA `(.L_x_1) ;  /* 0x00000000008c8947 */ /* 0x000fea0003800000 */
[----:B------:R-:W2:Y:S01]  /*11b0*/  LDCU.64 UR14, c[0x0][0x388] ;  /* 0x00007100ff0e77ac */ /* 0x000ea20008000a00 */
[----:B0-----:R-:W-:-:S04]  /*11c0*/  IMAD R3, R2, R26, R5 ;  /* 0x0000001a02037224 */ /* 0x001fc800078e0205 */
[C---:B------:R-:W-:Y:S01]  /*11d0*/  VIADD R5, R3.reuse, 0x20 ;  /* 0x0000002003057836 */ /* 0x040fe20000000000 */
[C---:B-1----:R-:W-:Y:S01]  /*11e0*/  IADD3 R7, P0, PT, R3.reuse, UR8, RZ ;  /* 0x0000000803077c10 */ /* 0x042fe2000ff1e0ff */
[C---:B------:R-:W-:Y:S02]  /*11f0*/  VIADD R8, R3.reuse, 0x40 ;  /* 0x0000004003087836 */ /* 0x040fe40000000000 */
[C---:B------:R-:W-:Y:S01]  /*1200*/  VIADD R9, R3.reuse, 0x60 ;  /* 0x0000006003097836 */ /* 0x040fe20000000000 */
[----:B------:R-:W-:Y:S02]  /*1210*/  LEA.HI.X.SX32 R10, R3, UR18, 0x1, P0 ;  /* 0x00000012030a7c11 */ /* 0x000fe400080f0eff */
[----:B------:R-:W-:Y:S02]  /*1220*/  IADD3 R13, P1, PT, R5, UR8, RZ ;  /* 0x00000008050d7c10 */ /* 0x000fe4000ff3e0ff */
[----:B------:R-:W-:Y:S02]  /*1230*/  IADD3 R11, P2, PT, R8, UR8, RZ ;  /* 0x00000008080b7c10 */ /* 0x000fe4000ff5e0ff */
[----:B------:R-:W-:-:S02]  /*1240*/  IADD3 R14, P3, PT, R9, UR8, RZ ;  /* 0x00000008090e7c10 */ /* 0x000fc4000ff7e0ff */
[----:B--2---:R-:W-:Y:S02]  /*1250*/  LEA R6, P0, R7, UR14, 0x2 ;  /* 0x0000000e07067c11 */ /* 0x004fe4000f8010ff */
[----:B------:R-:W-:Y:S02]  /*1260*/  LEA.HI.X.SX32 R18, R5, UR18, 0x1, P1 ;  /* 0x0000001205127c11 */ /* 0x000fe400088f0eff */
[----:B------:R-:W-:Y:S02]  /*1270*/  LEA.HI.X R7, R7, UR15, R10, 0x2, P0 ;  /* 0x0000000f07077c11 */ /* 0x000fe400080f140a */
[----:B------:R-:W-:Y:S02]  /*1280*/  LEA R12, P0, R13, UR14, 0x2 ;  /* 0x0000000e0d0c7c11 */ /* 0x000fe4000f8010ff */
[----:B------:R-:W-:Y:S01]  /*1290*/  LEA.HI.X.SX32 R16, R8, UR18, 0x1, P2 ;  /* 0x0000001208107c11 */ /* 0x000fe200090f0eff */
[----:B------:R-:W2:Y:S01]  /*12a0*/  LDG.E R6, desc[UR16][R6.64] ;  /* 0x0000001006067981 */ /* 0x000ea2000c1e1900 */
[----:B------:R-:W-:-:S02]  /*12b0*/  LEA R10, P1, R11, UR14, 0x2 ;  /* 0x0000000e0b0a7c11 */ /* 0x000fc4000f8210ff */
[----:B------:R-:W-:Y:S02]  /*12c0*/  LEA.HI.X.SX32 R9, R9, UR18, 0x1, P3 ;  /* 0x0000001209097c11 */ /* 0x000fe400098f0eff */
[C---:B------:R-:W-:Y:S02]  /*12d0*/  LEA R8, P2, R14.reuse, UR14, 0x2 ;  /* 0x0000000e0e087c11 */ /* 0x040fe4000f8410ff */
[----:B------:R-:W-:Y:S02]  /*12e0*/  LEA.HI.X R13, R13, UR15, R18, 0x2, P0 ;  /* 0x0000000f0d0d7c11 */ /* 0x000fe400080f1412 */
[----:B------:R-:W-:Y:S02]  /*12f0*/  LEA.HI.X R11, R11, UR15, R16, 0x2, P1 ;  /* 0x0000000f0b0b7c11 */ /* 0x000fe400088f1410 */
[----:B------:R-:W-:Y:S01]  /*1300*/  LEA.HI.X R9, R14, UR15, R9, 0x2, P2 ;  /* 0x0000000f0e097c11 */ /* 0x000fe200090f1409 */
[----:B------:R-:W3:Y:S04]  /*1310*/  LDG.E R12, desc[UR16][R12.64] ;  /* 0x000000100c0c7981 */ /* 0x000ee8000c1e1900 */
[----:B------:R-:W4:Y:S04]  /*1320*/  LDG.E R10, desc[UR16][R10.64] ;  /* 0x000000100a0a7981 */ /* 0x000f28000c1e1900 */
[----:B------:R-:W5:Y:S01]  /*1330*/  LDG.E R8, desc[UR16][R8.64] ;  /* 0x0000001008087981 */ /* 0x000f62000c1e1900 */
[----:B------:R-:W-:-:S04]  /*1340*/  IMAD R3, R3, 0x4, R4 ;  /* 0x0000000403037824 */ /* 0x000fc800078e0204 */
[----:B------:R-:W-:Y:S01]  /*1350*/  IMAD R5, R26, 0x80, R3 ;  /* 0x000000801a057824 */ /* 0x000fe200078e0203 */
[----:B------:R0:W-:Y:S04]  /*1360*/  STS [R3], RZ ;  /* 0x000000ff03007388 */ /* 0x0001e80000000800 */
[----:B--2---:R0:W-:Y:S04]  /*1370*/  STS [R5], R6 ;  /* 0x0000000605007388 */ /* 0x0041e80000000800 */
[----:B------:R0:W-:Y:S04]  /*1380*/  STS [R3+0x80], RZ ;  /* 0x000080ff03007388 */ /* 0x0001e80000000800 */
[----:B---3--:R0:W-:Y:S04]  /*1390*/  STS [R5+0x80], R12 ;  /* 0x0000800c05007388 */ /* 0x0081e80000000800 */
[----:B------:R0:W-:Y:S04]  /*13a0*/  STS [R3+0x100], RZ ;  /* 0x000100ff03007388 */ /* 0x0001e80000000800 */
[----:B----4-:R0:W-:Y:S04]  /*13b0*/  STS [R5+0x100], R10 ;  /* 0x0001000a05007388 */ /* 0x0101e80000000800 */
[----:B------:R0:W-:Y:S04]  /*13c0*/  STS [R3+0x180], RZ ;  /* 0x000180ff03007388 */ /* 0x0001e80000000800 */
[----:B-----5:R0:W-:Y:S02]  /*13d0*/  STS [R5+0x180], R8 ;  /* 0x0001800805007388 */ /* 0x0201e40000000800 */
.L_x_1:
[----:B------:R-:W-:Y:S05]  /*13e0*/  BSYNC.RECONVERGENT B0 ;  /* 0x0000000000007941 */ /* 0x000fea0003800200 */
.L_x_0:
[----:B------:R-:W2:Y:S01]  /*13f0*/  S2UR UR5, SR_CgaCtaId ;  /* 0x00000000000579c3 */ /* 0x000ea20000008800 */
[----:B------:R-:W-:Y:S01]  /*1400*/  R2UR UR9, R26 ;  /* 0x000000001a0972ca */ /* 0x000fe200000e0000 */
[----:B------:R-:W-:Y:S01]  /*1410*/  UMOV UR4, 0x400 ;  /* 0x0000040000047882 */ /* 0x000fe20000000000 */
[----:B0-----:R-:W-:Y:S02]  /*1420*/  I2FP.F32.S32 R3, UR10 ;  /* 0x0000000a00037c45 */ /* 0x001fe40008201400 */
[----:B------:R-:W-:-:S03]  /*1430*/  ISETP.NE.AND P0, PT, R0, RZ, PT ;  /* 0x000000ff0000720c */ /* 0x000fc60003f05270 */
[----:B------:R-:W-:-:S06]  /*1440*/  FMUL R3, R3, 0.03125 ;  /* 0x3d00000003037820 */ /* 0x000fcc0000400000 */
[----:B------:R-:W0:Y:S01]  /*1450*/  F2I.CEIL.NTZ R3, R3 ;  /* 0x0000000300037305 */ /* 0x000e22000020b100 */
[----:B--2---:R-:W-:-:S04]  /*1460*/  ULEA UR4, UR5, UR4, 0x18 ;  /* 0x0000000405047291 */ /* 0x004fc8000f8ec0ff */
[----:B------:R-:W-:-:S04]  /*1470*/  ULEA UR28, UR9, UR4, 0x7 ;  /* 0x00000004091c7291 */ /* 0x000fc8000f8e38ff */
[----:B------:R-:W-:-:S04]  /*1480*/  ULEA UR29, UR9, UR28, 0x7 ;  /* 0x0000001c091d7291 */ /* 0x000fc8000f8e38ff */
[----:B------:R-:W-:-:S04]  /*1490*/  ULEA UR30, UR9, UR29, 0x7 ;  /* 0x0000001d091e7291 */ /* 0x000fc8000f8e38ff */
[----:B------:R-:W-:-:S04]  /*14a0*/  ULEA UR9, UR9, UR30, 0x7 ;  /* 0x0000001e09097291 */ /* 0x000fc8000f8e38ff */
[----:B------:R-:W-:Y:S02]  /*14b0*/  UIADD3 UR10, UPT, UPT, UR9, 0x80, URZ ;  /* 0x00000080090a7890 */ /* 0x000fe4000fffe0ff */
[----:B------:R-:W-:Y:S01]  /*14c0*/  @!P0 LEA R4, R2, UR9, 0x2 ;  /* 0x0000000902048c11 */ /* 0x000fe2000f8e10ff */
[----:B------:R-:W-:-:S04]  /*14d0*/  UMOV UR11, UR9 ;  /* 0x00000009000b7c82 */ /* 0x000fc80008000000 */
[----:B------:R2:W-:Y:S01]  /*14e0*/  @!P0 STS [R4], RZ ;  /* 0x000000ff04008388 */ /* 0x0005e20000000800 */
[----:B0-----:R-:W-:-:S13]  /*14f0*/  ISETP.GE.AND P0, PT, R3, 0x1, PT ;  /* 0x000000010300780c */ /* 0x001fda0003f06270 */
[----:B--2---:R-:W-:Y:S05]  /*1500*/  @!P0 BRA `(.L_x_10) ;  /* 0x00000028003c8947 */ /* 0x004fea0003800000 */
[-C--:B------:R-:W-:Y:S01]  /*1510*/  I2FP.F32.S32 R4, R26.reuse ;  /* 0x0000001a00047245 */ /* 0x080fe20000201400 */
[----:B-1----:R-:W-:Y:S01]  /*1520*/  IMAD R24, R0, R26, R2 ;  /* 0x0000001a00187224 */ /* 0x002fe200078e0202 */
[----:B------:R-:W-:Y:S01]  /*1530*/  LOP3.LUT R7, RZ, R0, RZ, 0x33, !PT ;  /* 0x00000000ff077212 */ /* 0x000fe200078e33ff */
[----:B------:R-:W-:Y:S01]  /*1540*/  IMAD.U32 R21, RZ, RZ, UR4 ;  /* 0x00000004ff157e24 */ /* 0x000fe2000f8e00ff */
[----:B------:R-:W-:Y:S01]  /*1550*/  LEA R20, R26, UR4, 0x8 ;  /* 0x000000041a147c11 */ /* 0x000fe2000f8e40ff */
[----:B------:R-:W-:Y:S01]  /*1560*/  VIADD R5, R4, 0xf3000000 ;  /* 0xf300000004057836 */ /* 0x000fe20000000000 */
[----:B------:R-:W-:Y:S01]  /*1570*/  LEA R23, R24, UR29, 0x2 ;  /* 0x0000001d18177c11 */ /* 0x000fe2000f8e10ff */
[----:B------:R-:W-:Y:S02]  /*1580*/  IMAD R22, R2, R26, R0 ;  /* 0x0000001a02167224 */ /* 0x000fe400078e0200 */
[----:B------:R-:W-:Y:S01]  /*1590*/  IMAD R21, R26, 0x180, R21 ;  /* 0x000001801a157824 */ /* 0x000fe200078e0215 */
[----:B------:R-:W-:Y:S01]  /*15a0*/  ISETP.GT.U32.AND P0, PT, R5, 0x727fffff, PT ;  /* 0x727fffff0500780c */ /* 0x000fe20003f04070 */
[----:B------:R-:W-:Y:S01]  /*15b0*/  IMAD.IADD R16, R7, 0x1, R26 ;  /* 0x0000000107107824 */ /* 0x000fe200078e021a */
[----:B------:R0:W1:Y:S01]  /*15c0*/  MUFU.RSQ R5, R4 ;  /* 0x0000000400057308 */ /* 0x0000620000001400 */
[----:B------:R-:W-:Y:S01]  /*15d0*/  LEA R22, R22, UR4, 0x2 ;  /* 0x0000000416167c11 */ /* 0x000fe2000f8e10ff */
[----:B------:R-:W-:-:S02]  /*15e0*/  IMAD R23, R26, 0x80, R23 ;  /* 0x000000801a177824 */ /* 0x000fc400078e0217 */
[----:B------:R-:W-:Y:S02]  /*15f0*/  VIADD R25, R26, 0xffffffff ;  /* 0xffffffff1a197836 */ /* 0x000fe40000000000 */
[----:B------:R-:W-:Y:S02]  /*1600*/  VIADD R20, R20, 0x100 ;  /* 0x0000010014147836 */ /* 0x000fe40000000000 */
[----:B------:R-:W-:-:S03]  /*1610*/  VIADD R21, R21, 0x100 ;  /* 0x0000010015157836 */ /* 0x000fc60000000000 */
[----:B0-----:R-:W-:Y:S05]  /*1620*/  @!P0 BRA `(.L_x_11) ;  /* 0x0000000000108947 */ /* 0x001fea0003800000 */
[----:B------:R-:W-:-:S07]  /*1630*/  MOV R8, 0x1650 ;  /* 0x0000165000087802 */ /* 0x000fce0000000f00 */
[----:B-1----:R-:W-:Y:S05]  /*1640*/  CALL.REL.NOINC `($__internal_1_$__cuda_sm20_sqrt_rn_f32_slowpath) ;  /* 0x0000004400807944 */ /* 0x002fea0003c00000 */
[----:B------:R-:W-:Y:S01]  /*1650*/  IMAD.MOV.U32 R4, RZ, RZ, R6 ;  /* 0x000000ffff047224 */ /* 0x000fe200078e0006 */
[----:B------:R-:W-:Y:S06]  /*1660*/  BRA `(.L_x_12) ;  /* 0x0000000000107947 */ /* 0x000fec0003800000 */
.L_x_11:
[----:B-1----:R-:W-:Y:S01]  /*1670*/  FMUL.FTZ R7, R4, R5 ;  /* 0x0000000504077220 */ /* 0x002fe20000410000 */
[----:B------:R-:W-:-:S03]  /*1680*/  FMUL.FTZ R5, R5, 0.5 ;  /* 0x3f00000005057820 */ /* 0x000fc60000410000 */
[----:B------:R-:W-:-:S04]  /*1690*/  FFMA R4, -R7, R7, R4 ;  /* 0x0000000707047223 */ /* 0x000fc80000000104 */
[----:B------:R-:W-:-:S07]  /*16a0*/  FFMA R4, R4, R5, R7 ;  /* 0x0000000504047223 */ /* 0x000fce0000000007 */
.L_x_12:
[----:B------:R-:W-:-:S05]  /*16b0*/  VIADD R5, R4, 0x1800000 ;  /* 0x0180000004057836 */ /* 0x000fca0000000000 */
[----:B------:R-:W-:-:S04]  /*16c0*/  LOP3.LUT R5, R5, 0x7f800000, RZ, 0xc0, !PT ;  /* 0x7f80000005057812 */ /* 0x000fc800078ec0ff */
[----:B------:R-:W-:-:S13]  /*16d0*/  ISETP.GT.U32.AND P0, PT, R5, 0x1ffffff, PT ;  /* 0x01ffffff0500780c */ /* 0x000fda0003f04070 */
[----:B------:R-:W-:Y:S05]  /*16e0*/  @P0 BRA `(.L_x_13) ;  /* 0x0000000000100947 */ /* 0x000fea0003800000 */
[----:B------:R-:W-:-:S07]  /*16f0*/  MOV R6, 0x1710 ;  /* 0x0000171000067802 */ /* 0x000fce0000000f00 */
[----:B------:R-:W-:Y:S05]  /*1700*/  CALL.REL.NOINC `($__internal_0_$__cuda_sm20_rcp_rn_f32_slowpath) ;  /* 0x0000004000847944 */ /* 0x000fea0003c00000 */
[----:B------:R-:W-:Y:S01]  /*1710*/  IMAD.MOV.U32 R19, RZ, RZ, R5 ;  /* 0x000000ffff137224 */ /* 0x000fe200078e0005 */
[----:B------:R-:W-:Y:S06]  /*1720*/  BRA `(.L_x_14) ;  /* 0x0000000000107947 */ /* 0x000fec0003800000 */
.L_x_13:
[----:B------:R-:W0:Y:S02]  /*1730*/  MUFU.RCP R19, R4 ;  /* 0x0000000400137308 */ /* 0x000e240000001000 */
[----:B0-----:R-:W-:-:S04]  /*1740*/  FFMA R5, R19, R4, -1 ;  /* 0xbf80000013057423 */ /* 0x001fc80000000004 */
[----:B------:R-:W-:-:S04]  /*1750*/  FADD.FTZ R6, -R5, -RZ ;  /* 0x800000ff05067221 */ /* 0x000fc80000010100 */
[----:B------:R-:W-:-:S07]  /*1760*/  FFMA R19, R19, R6, R19 ;  /* 0x0000000613137223 */ /* 0x000fce0000000013 */
.L_x_14:
[----:B------:R-:W0:Y:S01]  /*1770*/  LDCU UR13, c[0x0][0x3ac] ;  /* 0x00007580ff0d77ac */ /* 0x000e220008000800 */
[----:B------:R-:W1:Y:S01]  /*1780*/  LDCU UR5, c[0x0][0x3a8] ;  /* 0x00007500ff0577ac */ /* 0x000e620008000800 */
[----:B------:R-:W-:Y:S01]  /*1790*/  UMOV UR4, URZ ;  /* 0x000000ff00047c82 */ /* 0x000fe20008000000 */
[----:B------:R-:W-:Y:S01]  /*17a0*/  UMOV UR11, UR9 ;  /* 0x00000009000b7c82 */ /* 0x000fe20008000000 */
[----:B0-----:R-:W-:Y:S02]  /*17b0*/  ULOP3.LUT UR31, UR13, 0x3, URZ, 0xc0, !UPT ;  /* 0x000000030d1f7892 */ /* 0x001fe4000f8ec0ff */
[----:B------:R-:W-:Y:S01]  /*17c0*/  ULOP3.LUT UR12, UR13, 0x7ffffff8, URZ, 0xc0, !UPT ;  /* 0x7ffffff80d0c7892 */ /* 0x000fe2000f8ec0ff */
[----:B-1----:R-:W-:Y:S01]  /*17d0*/  IMAD.U32 R18, RZ, RZ, UR5 ;  /* 0x00000005ff127e24 */ /* 0x002fe2000f8e00ff */
[----:B------:R-:W-:Y:S01]  /*17e0*/  ULOP3.LUT UR13, UR13, 0x7, URZ, 0xc0, !UPT ;  /* 0x000000070d0d7892 */ /* 0x000fe2000f8ec0ff */
[----:B------:R-:W-:-:S11]  /*17f0*/  UMOV UR5, UR10 ;  /* 0x0000000a00057c82 */ /* 0x000fd60008000000 */
.L_x_49:
[----:B0-----:R-:W0:Y:S01]  /*1800*/  LDCU.64 UR14, c[0x0][0x3a8] ;  /* 0x00007500ff0e77ac */ /* 0x001e220008000a00 */
[----:B------:R-:W-:Y:S01]  /*1810*/  BSSY.RECONVERGENT B0, `(.L_x_15) ;  /* 0x00000fd000007945 */ /* 0x000fe20003800200 */
[----:B------:R-:W-:Y:S02]  /*1820*/  USHF.L.U32 UR32, UR4, 0x5, URZ ;  /* 0x0000000504207899 */ /* 0x000fe400080006ff */
[----:B------:R-:W-:Y:S01]  /*1830*/  UIADD3 UR4, UPT, UPT, UR4, 0x1, URZ ;  /* 0x0000000104047890 */ /* 0x000fe2000fffe0ff */
[----:B------:R-:W-:Y:S01]  /*1840*/  UMOV UR10, UR11 ;  /* 0x0000000b000a7c82 */ /* 0x000fe20008000000 */
[----:B-1----:R-:W1:Y:S04]  /*1850*/  LDCU.128 UR20, c[0x0][0x390] ;  /* 0x00007200ff1477ac */ /* 0x002e680008000c00 */
[----:B------:R-:W-:Y:S01]  /*1860*/  ISETP.NE.AND P1, PT, R3, UR4, PT ;  /* 0x0000000403007c0c */ /* 0x000fe2000bf25270 */
[----:B------:R-:W-:Y:S01]  /*1870*/  UMOV UR11, UR5 ;  /* 0x00000005000b7c82 */ /* 0x000fe20008000000 */
[----:B0-----:R-:W-:Y:S01]  /*1880*/  IMAD.U32 R26, RZ, RZ, UR15 ;  /* 0x0000000fff1a7e24 */ /* 0x001fe2000f8e00ff */
[----:B------:R-:W-:-:S04]  /*1890*/  UIADD3 UR14, UPT, UPT, -UR32, UR14, URZ ;  /* 0x0000000e200e7290 */ /* 0x000fc8000fffe1ff */
[----:B------:R-:W-:-:S13]  /*18a0*/  ISETP.GE.AND P0, PT, R2, R26, PT ;  /* 0x0000001a0200720c */ /* 0x000fda0003f06270 */
[----:B-1234-:R-:W-:Y:S05]  /*18b0*/  @P0 BRA `(.L_x_16) ;  /* 0x0000000c00c80947 */ /* 0x01efea0003800000 */
[--C-:B------:R-:W-:Y:S01]  /*18c0*/  IMAD.IADD R4, R25, 0x1, -R2.reuse ;  /* 0x0000000119047824 */ /* 0x100fe200078e0a02 */
[----:B------:R-:W-:Y:S01]  /*18d0*/  BSSY.RECONVERGENT B1, `(.L_x_17) ;  /* 0x0000023000017945 */ /* 0x000fe20003800200 */
[----:B------:R-:W-:-:S03]  /*18e0*/  IMAD.MOV.U32 R12, RZ, RZ, R2 ;  /* 0x000000ffff0c7224 */ /* 0x000fc600078e0002 */
[C---:B------:R-:W-:Y:S02]  /*18f0*/  LOP3.LUT R9, R4.reuse, 0x60, RZ, 0xc0, !PT ;  /* 0x0000006004097812 */ /* 0x040fe400078ec0ff */
[----:B------:R-:W-:Y:S02]  /*1900*/  ISETP.GE.U32.AND P0, PT, R4, 0x60, PT ;  /* 0x000000600400780c */ /* 0x000fe40003f06070 */
[----:B------:R-:W-:-:S13]  /*1910*/  ISETP.NE.AND P2, PT, R9, 0x60, PT ;  /* 0x000000600900780c */ /* 0x000fda0003f45270 */
[----:B------:R-:W-:Y:S05]  /*1920*/  @!P2 BRA `(.L_x_18) ;  /* 0x000000000074a947 */ /* 0x000fea0003800000 */
[----:B------:R-:W0:Y:S01]  /*1930*/  LDCU.128 UR24, c[0x0][0x390] ;  /* 0x00007200ff1877ac */ /* 0x000e220008000c00 */
[----:B------:R-:W-:-:S05]  /*1940*/  IMAD R4, R26, UR32, R24 ;  /* 0x000000201a047c24 */ /* 0x000fca000f8e0218 */
[----:B------:R-:W-:-:S04]  /*1950*/  IADD3 R5, P2, PT, R4, UR19, RZ ;  /* 0x0000001304057c10 */ /* 0x000fc8000ff5e0ff */
[----:B------:R-:W-:Y:S01]  /*1960*/  LEA.HI.X.SX32 R6, R4, RZ, 0x1, P2 ;  /* 0x000000ff04067211 */ /* 0x000fe200010f0eff */
[----:B------:R-:W-:-:S03]  /*1970*/  IMAD.SHL.U32 R4, R5, 0x4, RZ ;  /* 0x0000000405047824 */ /* 0x000fc600078e00ff */
[----:B------:R-:W-:Y:S02]  /*1980*/  SHF.L.U64.HI R5, R5, 0x2, R6 ;  /* 0x0000000205057819 */ /* 0x000fe40000010206 */
[C---:B0-----:R-:W-:Y:S02]  /*1990*/  IADD3 R6, P2, PT, R4.reuse, UR24, RZ ;  /* 0x0000001804067c10 */ /* 0x041fe4000ff5e0ff */
[----:B------:R-:W-:Y:S02]  /*19a0*/  IADD3 R4, P3, PT, R4, UR26, RZ ;  /* 0x0000001a04047c10 */ /* 0x000fe4000ff7e0ff */
[C---:B------:R-:W-:Y:S02]  /*19b0*/  IADD3.X R7, PT, PT, R5.reuse, UR25, RZ, P2, !PT ;  /* 0x0000001905077c10 */ /* 0x040fe400097fe4ff */
[----:B------:R-:W-:-:S03]  /*19c0*/  IADD3.X R5, PT, PT, R5, UR27, RZ, P3, !PT ;  /* 0x0000001b05057c10 */ /* 0x000fc60009ffe4ff */
[----:B------:R-:W2:Y:S04]  /*19d0*/  LDG.E R8, desc[UR16][R6.64] ;  /* 0x0000001006087981 */ /* 0x000ea8000c1e1900 */
[----:B------:R-:W3:Y:S01]  /*19e0*/  LDG.E R10, desc[UR16][R4.64] ;  /* 0x00000010040a7981 */ /* 0x000ee2000c1e1900 */
[----:B------:R-:W-:Y:S01]  /*19f0*/  LEA R11, R24, UR29, 0x2 ;  /* 0x0000001d180b7c11 */ /* 0x000fe2000f8e10ff */
[----:B------:R-:W-:Y:S01]  /*1a00*/  VIADD R12, R2, 0x20 ;  /* 0x00000020020c7836 */ /* 0x000fe20000000000 */
[----:B------:R-:W-:-:S03]  /*1a10*/  ISETP.NE.AND P2, PT, R9, RZ, PT ;  /* 0x000000ff0900720c */ /* 0x000fc60003f45270 */
[----:B--2---:R0:W-:Y:S04]  /*1a20*/  STS [R11], R8 ;  /* 0x000000080b007388 */ /* 0x0041e80000000800 */
[----:B---3--:R0:W-:Y:S06]  /*1a30*/  STS [R23], R10 ;  /* 0x0000000a17007388 */ /* 0x0081ec0000000800 */
[----:B------:R-:W-:Y:S05]  /*1a40*/  @!P2 BRA `(.L_x_18) ;  /* 0x00000000002ca947 */ /* 0x000fea0003800000 */
[----:B------:R-:W-:Y:S01]  /*1a50*/  ISETP.NE.AND P2, PT, R9, 0x20, PT ;  /* 0x000000200900780c */ /* 0x000fe20003f45270 */
[----:B0-----:R-:W2:Y:S04]  /*1a60*/  LDG.E R8, desc[UR16][R6.64+0x80] ;  /* 0x0000801006087981 */ /* 0x001ea8000c1e1900 */
[----:B------:R-:W3:Y:S08]  /*1a70*/  LDG.E R10, desc[UR16][R4.64+0x80] ;  /* 0x00008010040a7981 */ /* 0x000ef0000c1e1900 */
[----:B------:R-:W4:Y:S04]  /*1a80*/  @P2 LDG.E R9, desc[UR16][R6.64+0x100] ;  /* 0x0001001006092981 */ /* 0x000f28000c1e1900 */
[----:B------:R-:W5:Y:S01]  /*1a90*/  @P2 LDG.E R14, desc[UR16][R4.64+0x100] ;  /* 0x00010010040e2981 */ /* 0x000f62000c1e1900 */
[----:B------:R-:W-:-:S02]  /*1aa0*/  VIADD R12, R2, 0x40 ;  /* 0x00000040020c7836 */ /* 0x000fc40000000000 */
[----:B------:R-:W-:Y:S01]  /*1ab0*/  @P2 VIADD R12, R2, 0x60 ;  /* 0x00000060020c2836 */ /* 0x000fe20000000000 */
[----:B--2---:R1:W-:Y:S04]  /*1ac0*/  STS [R11+0x80], R8 ;  /* 0x000080080b007388 */ /* 0x0043e80000000800 */
[----:B---3--:R1:W-:Y:S04]  /*1ad0*/  STS [R23+0x80], R10 ;  /* 0x0000800a17007388 */ /* 0x0083e80000000800 */
[----:B----4-:R1:W-:Y:S04]  /*1ae0*/  @P2 STS [R11+0x100], R9 ;  /* 0x000100090b002388 */ /* 0x0103e80000000800 */
[----:B-----5:R1:W-:Y:S02]  /*1af0*/  @P2 STS [R23+0x100], R14 ;  /* 0x0001000e17002388 */ /* 0x0203e40000000800 */
.L_x_18:
[----:B------:R-:W-:Y:S05]  /*1b00*/  BSYNC.RECONVERGENT B1 ;  /* 0x0000000000017941 */ /* 0x000fea0003800200 */
.L_x_17:
[----:B------:R-:W-:Y:S05]  /*1b10*/  @!P0 BRA `(.L_x_16) ;  /* 0x0000000c00308947 */ /* 0x000fea0003800000 */
[--C-:B------:R-:W-:Y:S01]  /*1b20*/  IMAD.IADD R4, R26, 0x1, -R12.reuse ;  /* 0x000000011a047824 */ /* 0x100fe200078e0a0c */
[----:B------:R-:W-:Y:S01]  /*1b30*/  BSSY.RECONVERGENT B1, `(.L_x_19) ;  /* 0x0000073000017945 */ /* 0x000fe20003800200 */
[----:B-1----:R-:W-:Y:S01]  /*1b40*/  IMAD R9, R0, R26, R12 ;  /* 0x0000001a00097224 */ /* 0x002fe200078e020c */
[----:B------:R-:W-:Y:S02]  /*1b50*/  PLOP3.LUT P0, PT, PT, PT, PT, 0x80, 0x8 ;  /* 0x000000000008781c */ /* 0x000fe40003f0f070 */
[----:B------:R-:W-:Y:S01]  /*1b60*/  ISETP.GT.AND P2, PT, R4, 0x180, PT ;  /* 0x000001800400780c */ /* 0x000fe20003f44270 */
[----:B0-----:R-:W-:Y:S02]  /*1b70*/  IMAD R8, R26, UR32, R9 ;  /* 0x000000201a087c24 */ /* 0x001fe4000f8e0209 */
[C---:B------:R-:W-:Y:S02]  /*1b80*/  IMAD R11, R9.reuse, 0x4, R21 ;  /* 0x00000004090b7824 */ /* 0x040fe400078e0215 */
[----:B------:R-:W-:-:S08]  /*1b90*/  IMAD R9, R9, 0x4, R20 ;  /* 0x0000000409097824 */ /* 0x000fd000078e0214 */
[----:B------:R-:W-:Y:S05]  /*1ba0*/  @!P2 BRA `(.L_x_20) ;  /* 0x0000000400aca947 */ /* 0x000fea0003800000 */
[----:B------:R-:W-:Y:S01]  /*1bb0*/  PLOP3.LUT P0, PT, PT, PT, PT, 0x8, 0x80 ;  /* 0x000000000080781c */ /* 0x000fe20003f0e170 */
[----:B------:R-:W-:-:S12]  /*1bc0*/  VIADD R10, R26, 0xfffffe80 ;  /* 0xfffffe801a0a7836 */ /* 0x000fd80000000000 */
.L_x_21:
[----:B------:R-:W-:-:S04]  /*1bd0*/  IADD3 R5, P2, PT, R8, UR19, RZ ;  /* 0x0000001308057c10 */ /* 0x000fc8000ff5e0ff */
[----:B------:R-:W-:Y:S01]  /*1be0*/  LEA.HI.X.SX32 R6, R8, RZ, 0x1, P2 ;  /* 0x000000ff08067211 */ /* 0x000fe200010f0eff */
[----:B------:R-:W-:-:S03]  /*1bf0*/  IMAD.SHL.U32 R4, R5, 0x4, RZ ;  /* 0x0000000405047824 */ /* 0x000fc600078e00ff */
[----:B------:R-:W-:Y:S02]  /*1c00*/  SHF.L.U64.HI R5, R5, 0x2, R6 ;  /* 0x0000000205057819 */ /* 0x000fe40000010206 */
[----:B------:R-:W-:-:S04]  /*1c10*/  IADD3 R6, P2, PT, R4, UR20, RZ ;  /* 0x0000001404067c10 */ /* 0x000fc8000ff5e0ff */
[----:B------:R-:W-:Y:S02]  /*1c20*/  IADD3.X R7, PT, PT, R5, UR21, RZ, P2, !PT ;  /* 0x0000001505077c10 */ /* 0x000fe400097fe4ff */
[----:B------:R-:W-:-:S03]  /*1c30*/  IADD3 R4, P2, PT, R4, UR22, RZ ;  /* 0x0000001604047c10 */ /* 0x000fc6000ff5e0ff */
[----:B------:R-:W2:Y:S01]  /*1c40*/  LDG.E R14, desc[UR16][R6.64] ;  /* 0x00000010060e7981 */ /* 0x000ea2000c1e1900 */
[----:B------:R-:W-:-:S03]  /*1c50*/  IADD3.X R5, PT, PT, R5, UR23, RZ, P2, !PT ;  /* 0x0000001705057c10 */ /* 0x000fc600097fe4ff */
[----:B------:R-:W3:Y:S04]  /*1c60*/  LDG.E R27, desc[UR16][R6.64+0x80] ;  /* 0x00008010061b7981 */ /* 0x000ee8000c1e1900 */
[----:B------:R-:W4:Y:S04]  /*1c70*/  LDG.E R17, desc[UR16][R4.64] ;  /* 0x0000001004117981 */ /* 0x000f28000c1e1900 */
[----:B------:R-:W5:Y:S04]  /*1c80*/  LDG.E R15, desc[UR16][R4.64+0x80] ;  /* 0x00008010040f7981 */ /* 0x000f68000c1e1900 */
[----:B------:R-:W5:Y:S04]  /*1c90*/  LDG.E R13, desc[UR16][R6.64+0x100] ;  /* 0x00010010060d7981 */ /* 0x000f68000c1e1900 */
[----:B------:R-:W5:Y:S04]  /*1ca0*/  LDG.E R28, desc[UR16][R4.64+0x100] ;  /* 0x00010010041c7981 */ /* 0x000f68000c1e1900 */
[----:B------:R0:W5:Y:S04]  /*1cb0*/  LDG.E R29, desc[UR16][R6.64+0x180] ;  /* 0x00018010061d7981 */ /* 0x000168000c1e1900 */
[----:B--2---:R1:W-:Y:S04]  /*1cc0*/  STS [R9+-0x100], R14 ;  /* 0xffff000e09007388 */ /* 0x0043e80000000800 */
[----:B----4-:R2:W-:Y:S04]  /*1cd0*/  STS [R11+-0x100], R17 ;  /* 0xffff00110b007388 */ /* 0x0105e80000000800 */
[----:B-1----:R1:W4:Y:S01]  /*1ce0*/  LDG.E R14, desc[UR16][R4.64+0x180] ;  /* 0x00018010040e7981 */ /* 0x002322000c1e1900 */
[----:B--2---:R-:W-:-:S03]  /*1cf0*/  VIADD R17, R8, 0x80 ;  /* 0x0000008008117836 */ /* 0x004fc60000000000 */
[----:B---3--:R2:W-:Y:S02]  /*1d00*/  STS [R9+-0x80], R27 ;  /* 0xffff801b09007388 */ /* 0x0085e40000000800 */
[----:B0-----:R-:W-:-:S04]  /*1d10*/  IADD3 R6, P2, PT, R17, UR19, RZ ;  /* 0x0000001311067c10 */ /* 0x001fc8000ff5e0ff */
[----:B------:R-:W-:Y:S01]  /*1d20*/  LEA.HI.X.SX32 R17, R17, RZ, 0x1, P2 ;  /* 0x000000ff11117211 */ /* 0x000fe200010f0eff */
[----:B--2---:R-:W-:-:S03]  /*1d30*/  IMAD.SHL.U32 R27, R6, 0x4, RZ ;  /* 0x00000004061b7824 */ /* 0x004fc600078e00ff */
[----:B------:R-:W-:Y:S02]  /*1d40*/  SHF.L.U64.HI R17, R6, 0x2, R17 ;  /* 0x0000000206117819 */ /* 0x000fe40000010211 */
[----:B------:R-:W-:-:S04]  /*1d50*/  IADD3 R6, P2, PT, R27, UR20, RZ ;  /* 0x000000141b067c10 */ /* 0x000fc8000ff5e0ff */
[----:B------:R-:W-:Y:S02]  /*1d60*/  IADD3.X R7, PT, PT, R17, UR21, RZ, P2, !PT ;  /* 0x0000001511077c10 */ /* 0x000fe400097fe4ff */
[----:B-1----:R-:W-:Y:S01]  /*1d70*/  IADD3 R4, P2, PT, R27, UR22, RZ ;  /* 0x000000161b047c10 */ /* 0x002fe2000ff5e0ff */
[----:B-----5:R-:W-:Y:S03]  /*1d80*/  STS [R11+-0x80], R15 ;  /* 0xffff800f0b007388 */ /* 0x020fe60000000800 */
[----:B------:R-:W-:Y:S01]  /*1d90*/  IADD3.X R5, PT, PT, R17, UR23, RZ, P2, !PT ;  /* 0x0000001711057c10 */ /* 0x000fe200097fe4ff */
[----:B------:R0:W-:Y:S04]  /*1da0*/  STS [R9], R13 ;  /* 0x0000000d09007388 */ /* 0x0001e80000000800 */
[----:B------:R-:W2:Y:S04]  /*1db0*/  LDG.E R17, desc[UR16][R4.64] ;  /* 0x0000001004117981 */ /* 0x000ea8000c1e1900 */
[----:B------:R-:W3:Y:S04]  /*1dc0*/  LDG.E R27, desc[UR16][R6.64+0x80] ;  /* 0x00008010061b7981 */ /* 0x000ee8000c1e1900 */
[----:B0-----:R-:W5:Y:S04]  /*1dd0*/  LDG.E R13, desc[UR16][R6.64] ;  /* 0x00000010060d7981 */ /* 0x001f68000c1e1900 */
[----:B------:R0:W-:Y:S04]  /*1de0*/  STS [R11], R28 ;  /* 0x0000001c0b007388 */ /* 0x0001e80000000800 */
[----:B------:R1:W-:Y:S04]  /*1df0*/  STS [R9+0x80], R29 ;  /* 0x0000801d09007388 */ /* 0x0003e80000000800 */
[----:B------:R-:W3:Y:S04]  /*1e00*/  LDG.E R15, desc[UR16][R4.64+0x180] ;  /* 0x00018010040f7981 */ /* 0x000ee8000c1e1900 */
[----:B0-----:R-:W3:Y:S04]  /*1e10*/  LDG.E R28, desc[UR16][R6.64+0x100] ;  /* 0x00010010061c7981 */ /* 0x001ee8000c1e1900 */
[----:B-1----:R-:W3:Y:S04]  /*1e20*/  LDG.E R29, desc[UR16][R4.64+0x80] ;  /* 0x00008010041d7981 */ /* 0x002ee8000c1e1900 */
[----:B----4-:R0:W-:Y:S04]  /*1e30*/  STS [R11+0x80], R14 ;  /* 0x0000800e0b007388 */ /* 0x0101e80000000800 */
[----:B0-----:R-:W4:Y:S04]  /*1e40*/  LDG.E R14, desc[UR16][R6.64+0x180] ;  /* 0x00018010060e7981 */ /* 0x001f28000c1e1900 */
[----:B-----5:R0:W-:Y:S04]  /*1e50*/  STS [R9+0x100], R13 ;  /* 0x0001000d09007388 */ /* 0x0201e80000000800 */
[----:B--2---:R1:W-:Y:S04]  /*1e60*/  STS [R11+0x100], R17 ;  /* 0x000100110b007388 */ /* 0x0043e80000000800 */
[----:B0-----:R0:W2:Y:S01]  /*1e70*/  LDG.E R13, desc[UR16][R4.64+0x100] ;  /* 0x00010010040d7981 */ /* 0x0010a2000c1e1900 */
[----:B-1----:R-:W-:-:S03]  /*1e80*/  VIADD R17, R8, 0x100 ;  /* 0x0000010008117836 */ /* 0x002fc60000000000 */
[----:B---3--:R1:W-:Y:S02]  /*1e90*/  STS [R9+0x180], R27 ;  /* 0x0001801b09007388 */ /* 0x0083e40000000800 */
[----:B0-----:R-:W-:-:S04]  /*1ea0*/  IADD3 R4, P2, PT, R17, UR19, RZ ;  /* 0x0000001311047c10 */ /* 0x001fc8000ff5e0ff */
[----:B------:R-:W-:Y:S01]  /*1eb0*/  LEA.HI.X.SX32 R17, R17, RZ, 0x1, P2 ;  /* 0x000000ff11117211 */ /* 0x000fe200010f0eff */
[----:B-1----:R-:W-:-:S03]  /*1ec0*/  IMAD.SHL.U32 R27, R4, 0x4, RZ ;  /* 0x00000004041b7824 */ /* 0x002fc600078e00ff */
[----:B------:R-:W-:Y:S02]  /*1ed0*/  SHF.L.U64.HI R17, R4, 0x2, R17 ;  /* 0x0000000204117819 */ /* 0x000fe40000010211 */
[----:B------:R-:W-:Y:S01]  /*1ee0*/  IADD3 R6, P2, PT, R27, UR20, RZ ;  /* 0x000000141b067c10 */ /* 0x000fe2000ff5e0ff */
[----:B------:R-:W-:Y:S03]  /*1ef0*/  STS [R11+0x180], R29 ;  /* 0x0001801d0b007388 */ /* 0x000fe60000000800 */
[----:B------:R-:W-:Y:S01]  /*1f00*/  IADD3.X R7, PT, PT, R17, UR21, RZ, P2, !PT ;  /* 0x0000001511077c10 */ /* 0x000fe200097fe4ff */
[----:B------:R0:W-:Y:S04]  /*1f10*/  STS [R9+0x200], R28 ;  /* 0x0002001c09007388 */ /* 0x0001e80000000800 */
[----:B0-----:R-:W3:Y:S01]  /*1f20*/  LDG.E R28, desc[UR16][R6.64] ;  /* 0x00000010061c7981 */ /* 0x001ee2000c1e1900 */
[----:B------:R-:W-:-:S03]  /*1f30*/  IADD3 R4, P2, PT, R27, UR22, RZ ;  /* 0x000000161b047c10 */ /* 0x000fc6000ff5e0ff */
[----:B------:R-:W5:Y:S01]  /*1f40*/  LDG.E R27, desc[UR16][R6.64+0x80] ;  /* 0x00008010061b7981 */ /* 0x000f62000c1e1900 */
[----:B------:R-:W-:-:S05]  /*1f50*/  IADD3.X R5, PT, PT, R17, UR23, RZ, P2, !PT ;  /* 0x0000001711057c10 */ /* 0x000fca00097fe4ff */
[----:B------:R-:W5:Y:S04]  /*1f60*/  LDG.E R17, desc[UR16][R4.64] ;  /* 0x0000001004117981 */ /* 0x000f68000c1e1900 */
[----:B------:R-:W5:Y:S04]  /*1f70*/  LDG.E R29, desc[UR16][R4.64+0x180] ;  /* 0x00018010041d7981 */ /* 0x000f68000c1e1900 */
[----:B--2---:R0:W-:Y:S04]  /*1f80*/  STS [R11+0x200], R13 ;  /* 0x0002000d0b007388 */ /* 0x0041e80000000800 */
[----:B----4-:R1:W-:Y:S04]  /*1f90*/  STS [R9+0x280], R14 ;  /* 0x0002800e09007388 */ /* 0x0103e80000000800 */
[----:B------:R2:W-:Y:S04]  /*1fa0*/  STS [R11+0x280], R15 ;  /* 0x0002800f0b007388 */ /* 0x0005e80000000800 */
[----:B0-----:R-:W4:Y:S04]  /*1fb0*/  LDG.E R13, desc[UR16][R4.64+0x80] ;  /* 0x00008010040d7981 */ /* 0x001f28000c1e1900 */
[----:B-1----:R0:W4:Y:S04]  /*1fc0*/  LDG.E R14, desc[UR16][R4.64+0x100] ;  /* 0x00010010040e7981 */ /* 0x002128000c1e1900 */
[----:B--2---:R-:W2:Y:S04]  /*1fd0*/  LDG.E R15, desc[UR16][R6.64+0x180] ;  /* 0x00018010060f7981 */ /* 0x004ea8000c1e1900 */
[----:B---3--:R1:W-:Y:S04]  /*1fe0*/  STS [R9+0x300], R28 ;  /* 0x0003001c09007388 */ /* 0x0083e80000000800 */
[----:B-1----:R1:W3:Y:S04]  /*1ff0*/  LDG.E R28, desc[UR16][R6.64+0x100] ;  /* 0x00010010061c7981 */ /* 0x0022e8000c1e1900 */
[----:B-----5:R5:W-:Y:S02]  /*2000*/  STS [R11+0x300], R17 ;  /* 0x000300110b007388 */ /* 0x020be40000000800 */
[----:B-----5:R-:W-:-:S02]  /*2010*/  VIADD R17, R8, 0x180 ;  /* 0x0000018008117836 */ /* 0x020fc40000000000 */
[----:B------:R5:W-:Y:S03]  /*2020*/  STS [R9+0x380], R27 ;  /* 0x0003801b09007388 */ /* 0x000be60000000800 */
[----:B0-----:R-:W-:-:S04]  /*2030*/  IADD3 R4, P2, PT, R17, UR19, RZ ;  /* 0x0000001311047c10 */ /* 0x001fc8000ff5e0ff */
[----:B------:R-:W-:Y:S01]  /*2040*/  LEA.HI.X.SX32 R17, R17, RZ, 0x1, P2 ;  /* 0x000000ff11117211 */ /* 0x000fe200010f0eff */
[----:B-----5:R-:W-:-:S03]  /*2050*/  IMAD.SHL.U32 R27, R4, 0x4, RZ ;  /* 0x00000004041b7824 */ /* 0x020fc600078e00ff */
[----:B------:R-:W-:Y:S02]  /*2060*/  SHF.L.U64.HI R17, R4, 0x2, R17 ;  /* 0x0000000204117819 */ /* 0x000fe40000010211 */
[----:B-1----:R-:W-:-:S04]  /*2070*/  IADD3 R6, P2, PT, R27, UR20, RZ ;  /* 0x000000141b067c10 */ /* 0x002fc8000ff5e0ff */
[----:B------:R-:W-:Y:S01]  /*2080*/  IADD3.X R7, PT, PT, R17, UR21, RZ, P2, !PT ;  /* 0x0000001511077c10 */ /* 0x000fe200097fe4ff */
[----:B----4-:R0:W-:Y:S01]  /*2090*/  STS [R11+0x380], R13 ;  /* 0x0003800d0b007388 */ /* 0x0101e20000000800 */
[----:B------:R-:W-:-:S03]  /*20a0*/  IADD3 R4, P2, PT, R27, UR22, RZ ;  /* 0x000000161b047c10 */ /* 0x000fc6000ff5e0ff */
[----:B------:R-:W4:Y:S04]  /*20b0*/  LDG.E R27, desc[UR16][R6.64+0x100] ;  /* 0x00010010061b7981 */ /* 0x000f28000c1e1900 */
[----:B0-----:R-:W5:Y:S04]  /*20c0*/  LDG.E R13, desc[UR16][R6.64+0x180] ;  /* 0x00018010060d7981 */ /* 0x001f68000c1e1900 */
[----:B---3--:R0:W-:Y:S04]  /*20d0*/  STS [R9+0x400], R28 ;  /* 0x0004001c09007388 */ /* 0x0081e80000000800 */
[----:B0-----:R-:W3:Y:S01]  /*20e0*/  LDG.E R28, desc[UR16][R6.64] ;  /* 0x00000010061c7981 */ /* 0x001ee2000c1e1900 */
[----:B------:R-:W-:-:S03]  /*20f0*/  IADD3.X R5, PT, PT, R17, UR23, RZ, P2, !PT ;  /* 0x0000001711057c10 */ /* 0x000fc600097fe4ff */
[----:B------:R0:W-:Y:S04]  /*2100*/  STS [R11+0x400], R14 ;  /* 0x0004000e0b007388 */ /* 0x0001e80000000800 */
[----:B--2---:R1:W-:Y:S04]  /*2110*/  STS [R9+0x480], R15 ;  /* 0x0004800f09007388 */ /* 0x0043e80000000800 */
[----:B------:R2:W-:Y:S04]  /*2120*/  STS [R11+0x480], R29 ;  /* 0x0004801d0b007388 */ /* 0x0005e80000000800 */
[----:B------:R-:W4:Y:S04]  /*2130*/  LDG.E R17, desc[UR16][R4.64] ;  /* 0x0000001004117981 */ /* 0x000f28000c1e1900 */
[----:B0-----:R-:W5:Y:S04]  /*2140*/  LDG.E R14, desc[UR16][R6.64+0x80] ;  /* 0x00008010060e7981 */ /* 0x001f68000c1e1900 */
[----:B-1----:R-:W5:Y:S04]  /*2150*/  LDG.E R15, desc[UR16][R4.64+0x100] ;  /* 0x00010010040f7981 */ /* 0x002f68000c1e1900 */
[----:B--2---:R-:W2:Y:S04]  /*2160*/  LDG.E R29, desc[UR16][R4.64+0x180] ;  /* 0x00018010041d7981 */ /* 0x004ea8000c1e1900 */
[----:B---3--:R0:W-:Y:S04]  /*2170*/  STS [R9+0x500], R28 ;  /* 0x0005001c09007388 */ /* 0x0081e80000000800 */
[----:B0-----:R-:W3:Y:S01]  /*2180*/  LDG.E R28, desc[UR16][R4.64+0x80] ;  /* 0x00008010041c7981 */ /* 0x001ee2000c1e1900 */
[----:B------:R-:W-:-:S05]  /*2190*/  VIADD R12, R12, 0x200 ;  /* 0x000002000c0c7836 */ /* 0x000fca0000000000 */
[----:B------:R-:W-:Y:S01]  /*21a0*/  ISETP.GE.AND P2, PT, R12, R10, PT ;  /* 0x0000000a0c00720c */ /* 0x000fe20003f46270 */
[----:B----4-:R-:W-:Y:S04]  /*21b0*/  STS [R11+0x500], R17 ;  /* 0x000500110b007388 */ /* 0x010fe80000000800 */
[----:B-----5:R-:W-:Y:S01]  /*21c0*/  STS [R9+0x580], R14 ;  /* 0x0005800e09007388 */ /* 0x020fe20000000800 */
[----:B------:R-:W-:-:S03]  /*21d0*/  VIADD R8, R8, 0x200 ;  /* 0x0000020008087836 */ /* 0x000fc60000000000 */
[----:B---3--:R-:W-:Y:S04]  /*21e0*/  STS [R11+0x580], R28 ;  /* 0x0005801c0b007388 */ /* 0x008fe80000000800 */
[----:B------:R-:W-:Y:S04]  /*21f0*/  STS [R9+0x600], R27 ;  /* 0x0006001b09007388 */ /* 0x000fe80000000800 */
[----:B------:R-:W-:Y:S04]  /*2200*/  STS [R11+0x600], R15 ;  /* 0x0006000f0b007388 */ /* 0x000fe80000000800 */
[----:B------:R0:W-:Y:S04]  /*2210*/  STS [R9+0x680], R13 ;  /* 0x0006800d09007388 */ /* 0x0001e80000000800 */
[----:B--2---:R1:W-:Y:S01]  /*2220*/  STS [R11+0x680], R29 ;  /* 0x0006801d0b007388 */ /* 0x0043e20000000800 */
[----:B0-----:R-:W-:-:S02]  /*2230*/  VIADD R9, R9, 0x800 ;  /* 0x0000080009097836 */ /* 0x001fc40000000000 */
[----:B-1----:R-:W-:Y:S01]  /*2240*/  VIADD R11, R11, 0x800 ;  /* 0x000008000b0b7836 */ /* 0x002fe20000000000 */
[----:B------:R-:W-:Y:S06]  /*2250*/  @!P2 BRA `(.L_x_21) ;  /* 0xfffffff8005ca947 */ /* 0x000fec000383ffff */
.L_x_20:
[----:B------:R-:W-:Y:S05]  /*2260*/  BSYNC.RECONVERGENT B1 ;  /* 0x0000000000017941 */ /* 0x000fea0003800200 */
.L_x_19:
[----:B------:R-:W-:Y:S01]  /*2270*/  IMAD.IADD R4, R26, 0x1, -R12 ;  /* 0x000000011a047824 */ /* 0x000fe200078e0a0c */
[----:B------:R-:W-:Y:S04]  /*2280*/  BSSY.RECONVERGENT B1, `(.L_x_22) ;  /* 0x000003a000017945 */ /* 0x000fe80003800200 */
[----:B------:R-:W-:-:S13]  /*2290*/  ISETP.GT.AND P2, PT, R4, 0x80, PT ;  /* 0x000000800400780c */ /* 0x000fda0003f44270 */
[----:B------:R-:W-:Y:S05]  /*22a0*/  @!P2 BRA `(.L_x_23) ;  /* 0x0000000000dca947 */ /* 0x000fea0003800000 */
[----:B------:R-:W0:Y:S01]  /*22b0*/  LDCU.128 UR24, c[0x0][0x390] ;  /* 0x00007200ff1877ac */ /* 0x000e220008000c00 */
[----:B------:R-:W-:-:S04]  /*22c0*/  IADD3 R5, P0, PT, R8, UR19, RZ ;  /* 0x0000001308057c10 */ /* 0x000fc8000ff1e0ff */
[----:B------:R-:W-:Y:S01]  /*22d0*/  LEA.HI.X.SX32 R6, R8, RZ, 0x1, P0 ;  /* 0x000000ff08067211 */ /* 0x000fe200000f0eff */
[----:B------:R-:W-:-:S03]  /*22e0*/  IMAD.SHL.U32 R4, R5, 0x4, RZ ;  /* 0x0000000405047824 */ /* 0x000fc600078e00ff */
[----:B------:R-:W-:Y:S02]  /*22f0*/  SHF.L.U64.HI R5, R5, 0x2, R6 ;  /* 0x0000000205057819 */ /* 0x000fe40000010206 */
[----:B0-----:R-:W-:-:S04]  /*2300*/  IADD3 R6, P0, PT, R4, UR24, RZ ;  /* 0x0000001804067c10 */ /* 0x001fc8000ff1e0ff */
        /* <DEDUP_REMOVED lines=10> */
[----:B------:R1:W5:Y:S04]  /*23b0*/  LDG.E R28, desc[UR16][R4.64+0x180] ;  /* 0x00018010041c7981 */ /* 0x000368000c1e1900 */
[----:B--2---:R2:W-:Y:S02]  /*23c0*/  STS [R9+-0x100], R13 ;  /* 0xffff000d09007388 */ /* 0x0045e40000000800 */
[----:B--2---:R-:W-:-:S02]  /*23d0*/  VIADD R13, R8, 0x80 ;  /* 0x00000080080d7836 */ /* 0x004fc40000000000 */
[----:B----4-:R2:W-:Y:S03]  /*23e0*/  STS [R11+-0x100], R29 ;  /* 0xffff001d0b007388 */ /* 0x0105e60000000800 */
[----:B0-----:R-:W-:-:S04]  /*23f0*/  IADD3 R6, P0, PT, R13, UR19, RZ ;  /* 0x000000130d067c10 */ /* 0x001fc8000ff1e0ff */
[----:B------:R-:W-:Y:S01]  /*2400*/  LEA.HI.X.SX32 R13, R13, RZ, 0x1, P0 ;  /* 0x000000ff0d0d7211 */ /* 0x000fe200000f0eff */
[----:B--2---:R-:W-:-:S03]  /*2410*/  IMAD.SHL.U32 R29, R6, 0x4, RZ ;  /* 0x00000004061d7824 */ /* 0x004fc600078e00ff */
[----:B------:R-:W-:Y:S02]  /*2420*/  SHF.L.U64.HI R13, R6, 0x2, R13 ;  /* 0x00000002060d7819 */ /* 0x000fe4000001020d */
[----:B------:R-:W-:-:S04]  /*2430*/  IADD3 R6, P0, PT, R29, UR24, RZ ;  /* 0x000000181d067c10 */ /* 0x000fc8000ff1e0ff */
[----:B------:R-:W-:Y:S02]  /*2440*/  IADD3.X R7, PT, PT, R13, UR25, RZ, P0, !PT ;  /* 0x000000190d077c10 */ /* 0x000fe400087fe4ff */
[----:B-1----:R-:W-:Y:S01]  /*2450*/  IADD3 R4, P0, PT, R29, UR26, RZ ;  /* 0x0000001a1d047c10 */ /* 0x002fe2000ff1e0ff */
[----:B---3--:R-:W-:Y:S03]  /*2460*/  STS [R9+-0x80], R15 ;  /* 0xffff800f09007388 */ /* 0x008fe60000000800 */
[----:B------:R-:W-:Y:S01]  /*2470*/  IADD3.X R5, PT, PT, R13, UR27, RZ, P0, !PT ;  /* 0x0000001b0d057c10 */ /* 0x000fe200087fe4ff */
[----:B-----5:R-:W-:Y:S04]  /*2480*/  STS [R11+-0x80], R17 ;  /* 0xffff80110b007388 */ /* 0x020fe80000000800 */
[----:B------:R0:W-:Y:S04]  /*2490*/  STS [R9], R14 ;  /* 0x0000000e09007388 */ /* 0x0001e80000000800 */
[----:B------:R1:W-:Y:S04]  /*24a0*/  STS [R11], R27 ;  /* 0x0000001b0b007388 */ /* 0x0003e80000000800 */
[----:B------:R-:W2:Y:S04]  /*24b0*/  LDG.E R13, desc[UR16][R4.64] ;  /* 0x00000010040d7981 */ /* 0x000ea8000c1e1900 */
[----:B0-----:R-:W3:Y:S04]  /*24c0*/  LDG.E R14, desc[UR16][R6.64] ;  /* 0x00000010060e7981 */ /* 0x001ee8000c1e1900 */
[----:B------:R-:W4:Y:S04]  /*24d0*/  LDG.E R15, desc[UR16][R6.64+0x80] ;  /* 0x00008010060f7981 */ /* 0x000f28000c1e1900 */
[----:B------:R0:W-:Y:S04]  /*24e0*/  STS [R9+0x80], R10 ;  /* 0x0000800a09007388 */ /* 0x0001e80000000800 */
[----:B------:R-:W5:Y:S04]  /*24f0*/  LDG.E R29, desc[UR16][R6.64+0x100] ;  /* 0x00010010061d7981 */ /* 0x000f68000c1e1900 */
[----:B-1----:R-:W5:Y:S04]  /*2500*/  LDG.E R27, desc[UR16][R4.64+0x100] ;  /* 0x00010010041b7981 */ /* 0x002f68000c1e1900 */
[----:B0-----:R-:W5:Y:S04]  /*2510*/  LDG.E R10, desc[UR16][R4.64+0x80] ;  /* 0x00008010040a7981 */ /* 0x001f68000c1e1900 */
[----:B------:R-:W5:Y:S04]  /*2520*/  LDG.E R17, desc[UR16][R6.64+0x180] ;  /* 0x0001801006117981 */ /* 0x000f68000c1e1900 */
[----:B------:R0:W-:Y:S04]  /*2530*/  STS [R11+0x80], R28 ;  /* 0x0000801c0b007388 */ /* 0x0001e80000000800 */
[----:B0-----:R-:W5:Y:S01]  /*2540*/  LDG.E R28, desc[UR16][R4.64+0x180] ;  /* 0x00018010041c7981 */ /* 0x001f62000c1e1900 */
[----:B------:R-:W-:Y:S01]  /*2550*/  PLOP3.LUT P0, PT, PT, PT, PT, 0x8, 0x80 ;  /* 0x000000000080781c */ /* 0x000fe20003f0e170 */
[----:B------:R-:W-:-:S02]  /*2560*/  VIADD R12, R12, 0x100 ;  /* 0x000001000c0c7836 */ /* 0x000fc40000000000 */
[----:B------:R-:W-:Y:S01]  /*2570*/  VIADD R8, R8, 0x100 ;  /* 0x0000010008087836 */ /* 0x000fe20000000000 */
[----:B---3--:R-:W-:Y:S04]  /*2580*/  STS [R9+0x100], R14 ;  /* 0x0001000e09007388 */ /* 0x008fe80000000800 */
[----:B--2---:R-:W-:Y:S04]  /*2590*/  STS [R11+0x100], R13 ;  /* 0x0001000d0b007388 */ /* 0x004fe80000000800 */
[----:B----4-:R-:W-:Y:S04]  /*25a0*/  STS [R9+0x180], R15 ;  /* 0x0001800f09007388 */ /* 0x010fe80000000800 */
[----:B-----5:R-:W-:Y:S04]  /*25b0*/  STS [R11+0x180], R10 ;  /* 0x0001800a0b007388 */ /* 0x020fe80000000800 */
[----:B------:R-:W-:Y:S04]  /*25c0*/  STS [R9+0x200], R29 ;  /* 0x0002001d09007388 */ /* 0x000fe80000000800 */
[----:B------:R-:W-:Y:S04]  /*25d0*/  STS [R11+0x200], R27 ;  /* 0x0002001b0b007388 */ /* 0x000fe80000000800 */
[----:B------:R0:W-:Y:S04]  /*25e0*/  STS [R9+0x280], R17 ;  /* 0x0002801109007388 */ /* 0x0001e80000000800 */
[----:B------:R1:W-:Y:S01]  /*25f0*/  STS [R11+0x280], R28 ;  /* 0x0002801c0b007388 */ /* 0x0003e20000000800 */
[----:B0-----:R-:W-:-:S02]  /*2600*/  VIADD R9, R9, 0x400 ;  /* 0x0000040009097836 */ /* 0x001fc40000000000 */
[----:B-1----:R-:W-:-:S07]  /*2610*/  VIADD R11, R11, 0x400 ;  /* 0x000004000b0b7836 */ /* 0x002fce0000000000 */
.L_x_23:
[----:B------:R-:W-:Y:S05]  /*2620*/  BSYNC.RECONVERGENT B1 ;  /* 0x0000000000017941 */ /* 0x000fea0003800200 */
.L_x_22:
[----:B------:R-:W-:-:S13]  /*2630*/  ISETP.LT.OR P0, PT, R12, R26, P0 ;  /* 0x0000001a0c00720c */ /* 0x000fda0000701670 */
[----:B------:R-:W-:Y:S05]  /*2640*/  @!P0 BRA `(.L_x_16) ;  /* 0x0000000000648947 */ /* 0x000fea0003800000 */
[----:B------:R-:W0:Y:S01]  /*2650*/  LDCU.128 UR24, c[0x0][0x390] ;  /* 0x00007200ff1877ac */ /* 0x000e220008000c00 */
        /* <DEDUP_REMOVED lines=9> */
[----:B------:R-:W3:Y:S04]  /*26f0*/  LDG.E R10, desc[UR16][R4.64] ;  /* 0x00000010040a7981 */ /* 0x000ee8000c1e1900 */
[----:B------:R-:W4:Y:S04]  /*2700*/  LDG.E R12, desc[UR16][R6.64+0x80] ;  /* 0x00008010060c7981 */ /* 0x000f28000c1e1900 */
[----:B------:R-:W5:Y:S04]  /*2710*/  LDG.E R14, desc[UR16][R4.64+0x80] ;  /* 0x00008010040e7981 */ /* 0x000f68000c1e1900 */
[----:B------:R-:W5:Y:S04]  /*2720*/  LDG.E R28, desc[UR16][R6.64+0x100] ;  /* 0x00010010061c7981 */ /* 0x000f68000c1e1900 */
[----:B------:R-:W5:Y:S04]  /*2730*/  LDG.E R13, desc[UR16][R4.64+0x100] ;  /* 0x00010010040d7981 */ /* 0x000f68000c1e1900 */
[----:B------:R-:W5:Y:S04]  /*2740*/  LDG.E R15, desc[UR16][R6.64+0x180] ;  /* 0x00018010060f7981 */ /* 0x000f68000c1e1900 */
[----:B------:R-:W5:Y:S04]  /*2750*/  LDG.E R17, desc[UR16][R4.64+0x180] ;  /* 0x0001801004117981 */ /* 0x000f68000c1e1900 */
[----:B--2---:R2:W-:Y:S04]  /*2760*/  STS [R9+-0x100], R8 ;  /* 0xffff000809007388 */ /* 0x0045e80000000800 */
[----:B---3--:R2:W-:Y:S04]  /*2770*/  STS [R11+-0x100], R10 ;  /* 0xffff000a0b007388 */ /* 0x0085e80000000800 */
[----:B----4-:R2:W-:Y:S04]  /*2780*/  STS [R9+-0x80], R12 ;  /* 0xffff800c09007388 */ /* 0x0105e80000000800 */
[----:B-----5:R2:W-:Y:S04]  /*2790*/  STS [R11+-0x80], R14 ;  /* 0xffff800e0b007388 */ /* 0x0205e80000000800 */
[----:B------:R2:W-:Y:S04]  /*27a0*/  STS [R9], R28 ;  /* 0x0000001c09007388 */ /* 0x0005e80000000800 */
[----:B------:R2:W-:Y:S04]  /*27b0*/  STS [R11], R13 ;  /* 0x0000000d0b007388 */ /* 0x0005e80000000800 */
[----:B------:R2:W-:Y:S04]  /*27c0*/  STS [R9+0x80], R15 ;  /* 0x0000800f09007388 */ /* 0x0005e80000000800 */
[----:B------:R2:W-:Y:S02]  /*27d0*/  STS [R11+0x80], R17 ;  /* 0x000080110b007388 */ /* 0x0005e40000000800 */
.L_x_16:
[----:B------:R-:W-:Y:S05]  /*27e0*/  BSYNC.RECONVERGENT B0 ;  /* 0x0000000000007941 */ /* 0x000fea0003800200 */
.L_x_15:
[----:B------:R-:W-:Y:S01]  /*27f0*/  BAR.SYNC.DEFER_BLOCKING 0x0 ;  /* 0x0000000000007b1d */ /* 0x000fe20000010000 */
[----:B------:R-:W-:Y:S01]  /*2800*/  ISETP.GE.AND P0, PT, R26, 0x1, PT ;  /* 0x000000011a00780c */ /* 0x000fe20003f06270 */
[----:B--2---:R-:W-:-:S12]  /*2810*/  IMAD.MOV.U32 R28, RZ, RZ, RZ ;  /* 0x000000ffff1c7224 */ /* 0x004fd800078e00ff */
[----:B------:R-:W-:Y:S05]  /*2820*/  @!P0 BRA `(.L_x_24) ;  /* 0x0000000400508947 */ /* 0x000fea0003800000 */
[----:B------:R-:W-:Y:S01]  /*2830*/  ISETP.GE.U32.AND P0, PT, R25, 0x7, PT ;  /* 0x000000071900780c */ /* 0x000fe20003f06070 */
[----:B------:R-:W-:Y:S01]  /*2840*/  UMOV UR5, URZ ;  /* 0x000000ff00057c82 */ /* 0x000fe20008000000 */
[----:B------:R-:W-:-:S11]  /*2850*/  IMAD.MOV.U32 R28, RZ, RZ, RZ ;  /* 0x000000ffff1c7224 */ /* 0x000fd600078e00ff */
[----:B------:R-:W-:Y:S05]  /*2860*/  @!P0 BRA `(.L_x_25) ;  /* 0x0000000000888947 */ /* 0x000fea0003800000 */
[----:B------:R-:W-:Y:S01]  /*2870*/  IMAD.MOV.U32 R28, RZ, RZ, RZ ;  /* 0x000000ffff1c7224 */ /* 0x000fe200078e00ff */
[----:B------:R-:W-:-:S06]  /*2880*/  UMOV UR5, URZ ;  /* 0x000000ff00057c82 */ /* 0x000fcc0008000000 */
.L_x_26:
[-C--:B-1----:R-:W-:Y:S02]  /*2890*/  IMAD R9, R2, R26.reuse, UR5 ;  /* 0x0000000502097e24 */ /* 0x082fe4000f8e021a */
[----:B0-----:R-:W-:Y:S01]  /*28a0*/  IMAD R8, R0, R26, UR5 ;  /* 0x0000000500087e24 */ /* 0x001fe2000f8e021a */
[----:B------:R-:W-:Y:S02]  /*28b0*/  UIADD3 UR5, UPT, UPT, UR5, 0x8, URZ ;  /* 0x0000000805057890 */ /* 0x000fe4000fffe0ff */
[----:B------:R-:W-:Y:S02]  /*28c0*/  LEA R9, R9, UR28, 0x2 ;  /* 0x0000001c09097c11 */ /* 0x000fe4000f8e10ff */
[----:B------:R-:W-:Y:S01]  /*28d0*/  LEA R8, R8, UR29, 0x2 ;  /* 0x0000001d08087c11 */ /* 0x000fe2000f8e10ff */
[----:B------:R-:W-:Y:S02]  /*28e0*/  UISETP.NE.AND UP0, UPT, UR5, UR12, UPT ;  /* 0x0000000c0500728c */ /* 0x000fe4000bf05270 */
[----:B------:R-:W-:Y:S04]  /*28f0*/  LDS R11, [R9] ;  /* 0x00000000090b7984 */ /* 0x000fe80000000800 */
[----:B------:R-:W0:Y:S04]  /*2900*/  LDS R10, [R8] ;  /* 0x00000000080a7984 */ /* 0x000e280000000800 */
[----:B------:R-:W-:Y:S04]  /*2910*/  LDS R13, [R9+0x4] ;  /* 0x00000400090d7984 */ /* 0x000fe80000000800 */
[----:B------:R-:W1:Y:S04]  /*2920*/  LDS R12, [R8+0x4] ;  /* 0x00000400080c7984 */ /* 0x000e680000000800 */
[----:B------:R-:W-:Y:S04]  /*2930*/  LDS R4, [R9+0x8] ;  /* 0x0000080009047984 */ /* 0x000fe80000000800 */
[----:B------:R-:W2:Y:S04]  /*2940*/  LDS R5, [R8+0x8] ;  /* 0x0000080008057984 */ /* 0x000ea80000000800 */
[----:B------:R-:W-:Y:S04]  /*2950*/  LDS R6, [R9+0xc] ;  /* 0x00000c0009067984 */ /* 0x000fe80000000800 */
[----:B------:R-:W3:Y:S04]  /*2960*/  LDS R7, [R8+0xc] ;  /* 0x00000c0008077984 */ /* 0x000ee80000000800 */
[----:B------:R-:W-:Y:S04]  /*2970*/  LDS R14, [R9+0x14] ;  /* 0x00001400090e7984 */ /* 0x000fe80000000800 */
[----:B------:R-:W-:Y:S04]  /*2980*/  LDS R15, [R8+0x14] ;  /* 0x00001400080f7984 */ /* 0x000fe80000000800 */
[----:B------:R-:W-:Y:S01]  /*2990*/  LDS R17, [R9+0x1c] ;  /* 0x00001c0009117984 */ /* 0x000fe20000000800 */
[----:B0-----:R-:W-:-:S03]  /*29a0*/  FFMA R28, R11, R10, R28 ;  /* 0x0000000a0b1c7223 */ /* 0x001fc6000000001c */
[----:B------:R-:W-:Y:S04]  /*29b0*/  LDS R10, [R9+0x10] ;  /* 0x00001000090a7984 */ /* 0x000fe80000000800 */
[----:B------:R-:W0:Y:S01]  /*29c0*/  LDS R11, [R8+0x10] ;  /* 0x00001000080b7984 */ /* 0x000e220000000800 */
[----:B-1----:R-:W-:-:S03]  /*29d0*/  FFMA R27, R13, R12, R28 ;  /* 0x0000000c0d1b7223 */ /* 0x002fc6000000001c */
[----:B------:R-:W-:Y:S04]  /*29e0*/  LDS R12, [R9+0x18] ;  /* 0x00001800090c7984 */ /* 0x000fe80000000800 */
[----:B------:R-:W1:Y:S01]  /*29f0*/  LDS R13, [R8+0x18] ;  /* 0x00001800080d7984 */ /* 0x000e620000000800 */
[----:B--2---:R-:W-:-:S03]  /*2a00*/  FFMA R5, R4, R5, R27 ;  /* 0x0000000504057223 */ /* 0x004fc6000000001b */
[----:B------:R-:W2:Y:S01]  /*2a10*/  LDS R28, [R8+0x1c] ;  /* 0x00001c00081c7984 */ /* 0x000ea20000000800 */
[----:B---3--:R-:W-:-:S04]  /*2a20*/  FFMA R5, R6, R7, R5 ;  /* 0x0000000706057223 */ /* 0x008fc80000000005 */
[----:B0-----:R-:W-:-:S04]  /*2a30*/  FFMA R5, R10, R11, R5 ;  /* 0x0000000b0a057223 */ /* 0x001fc80000000005 */
[----:B------:R-:W-:-:S04]  /*2a40*/  FFMA R5, R14, R15, R5 ;  /* 0x0000000f0e057223 */ /* 0x000fc80000000005 */
[----:B-1----:R-:W-:-:S04]  /*2a50*/  FFMA R12, R12, R13, R5 ;  /* 0x0000000d0c0c7223 */ /* 0x002fc80000000005 */
[----:B--2---:R-:W-:Y:S01]  /*2a60*/  FFMA R28, R17, R28, R12 ;  /* 0x0000001c111c7223 */ /* 0x004fe2000000000c */
[----:B------:R-:W-:Y:S06]  /*2a70*/  BRA.U UP0, `(.L_x_26) ;  /* 0xfffffffd00847547 */ /* 0x000fec000b83ffff */
[----:B------:R-:W-:-:S05]  /*2a80*/  UMOV UR5, UR12 ;  /* 0x0000000c00057c82 */ /* 0x000fca0008000000 */
.L_x_25:
[----:B------:R-:W-:-:S09]  /*2a90*/  UISETP.NE.AND UP0, UPT, UR13, URZ, UPT ;  /* 0x000000ff0d00728c */ /* 0x000fd2000bf05270 */
[----:B------:R-:W-:Y:S05]  /*2aa0*/  BRA.U !UP0, `(.L_x_24) ;  /* 0x0000000108b07547 */ /* 0x000fea000b800000 */
[----:B------:R-:W-:Y:S02]  /*2ab0*/  UIADD3 UR15, UPT, UPT, UR13, -0x1, URZ ;  /* 0xffffffff0d0f7890 */ /* 0x000fe4000fffe0ff */
[----:B------:R-:W-:Y:S02]  /*2ac0*/  UISETP.NE.AND UP1, UPT, UR31, URZ, UPT ;  /* 0x000000ff1f00728c */ /* 0x000fe4000bf25270 */
[----:B------:R-:W-:-:S09]  /*2ad0*/  UISETP.GE.U32.AND UP0, UPT, UR15, 0x3, UPT ;  /* 0x000000030f00788c */ /* 0x000fd2000bf06070 */
[----:B------:R-:W-:Y:S05]  /*2ae0*/  BRA.U !UP0, `(.L_x_27) ;  /* 0x0000000108447547 */ /* 0x000fea000b800000 */
[-C--:B------:R-:W-:Y:S02]  /*2af0*/  IMAD R4, R2, R26.reuse, UR5 ;  /* 0x0000000502047e24 */ /* 0x080fe4000f8e021a */
[----:B------:R-:W-:Y:S01]  /*2b00*/  IMAD R5, R0, R26, UR5 ;  /* 0x0000000500057e24 */ /* 0x000fe2000f8e021a */
[----:B------:R-:W-:Y:S02]  /*2b10*/  UIADD3 UR5, UPT, UPT, UR5, 0x4, URZ ;  /* 0x0000000405057890 */ /* 0x000fe4000fffe0ff */
[----:B------:R-:W-:Y:S02]  /*2b20*/  LEA R4, R4, UR28, 0x2 ;  /* 0x0000001c04047c11 */ /* 0x000fe4000f8e10ff */
[----:B------:R-:W-:-:S03]  /*2b30*/  LEA R6, R5, UR29, 0x2 ;  /* 0x0000001d05067c11 */ /* 0x000fc6000f8e10ff */
[----:B------:R-:W-:Y:S04]  /*2b40*/  LDS R5, [R4] ;  /* 0x0000000004057984 */ /* 0x000fe80000000800 */
[----:B------:R-:W2:Y:S04]  /*2b50*/  LDS R7, [R6] ;  /* 0x0000000006077984 */ /* 0x000ea80000000800 */
[----:B01----:R-:W-:Y:S04]  /*2b60*/  LDS R8, [R4+0x4] ;  /* 0x0000040004087984 */ /* 0x003fe80000000800 */
[----:B------:R-:W0:Y:S04]  /*2b70*/  LDS R9, [R6+0x4] ;  /* 0x0000040006097984 */ /* 0x000e280000000800 */
[----:B------:R-:W-:Y:S04]  /*2b80*/  LDS R10, [R4+0x8] ;  /* 0x00000800040a7984 */ /* 0x000fe80000000800 */
[----:B------:R-:W1:Y:S04]  /*2b90*/  LDS R11, [R6+0x8] ;  /* 0x00000800060b7984 */ /* 0x000e680000000800 */
[----:B------:R-:W-:Y:S04]  /*2ba0*/  LDS R12, [R4+0xc] ;  /* 0x00000c00040c7984 */ /* 0x000fe80000000800 */
[----:B------:R-:W3:Y:S01]  /*2bb0*/  LDS R13, [R6+0xc] ;  /* 0x00000c00060d7984 */ /* 0x000ee20000000800 */
[----:B--2---:R-:W-:-:S04]  /*2bc0*/  FFMA R5, R5, R7, R28 ;  /* 0x0000000705057223 */ /* 0x004fc8000000001c */
[----:B0-----:R-:W-:-:S04]  /*2bd0*/  FFMA R5, R8, R9, R5 ;  /* 0x0000000908057223 */ /* 0x001fc80000000005 */
[----:B-1----:R-:W-:-:S04]  /*2be0*/  FFMA R5, R10, R11, R5 ;  /* 0x0000000b0a057223 */ /* 0x002fc80000000005 */
[----:B---3--:R-:W-:-:S07]  /*2bf0*/  FFMA R28, R12, R13, R5 ;  /* 0x0000000d0c1c7223 */ /* 0x008fce0000000005 */
.L_x_27:
[----:B------:R-:W-:Y:S05]  /*2c00*/  BRA.U !UP1, `(.L_x_24) ;  /* 0x0000000109587547 */ /* 0x000fea000b800000 */
[----:B------:R-:W-:Y:S01]  /*2c10*/  UISETP.NE.AND UP0, UPT, UR31, 0x1, UPT ;  /* 0x000000011f00788c */ /* 0x000fe2000bf05270 */
[----:B------:R-:W-:-:S08]  /*2c20*/  LOP3.LUT P0, RZ, R26, 0x1, RZ, 0xc0, !PT ;  /* 0x000000011aff7812 */ /* 0x000fd0000780c0ff */
        /* <DEDUP_REMOVED lines=9> */
[----:B------:R-:W0:Y:S01]  /*2cc0*/  LDS R9, [R6+0x4] ;  /* 0x0000040006097984 */ /* 0x000e220000000800 */
[----:B--2---:R-:W-:-:S04]  /*2cd0*/  FFMA R5, R5, R7, R28 ;  /* 0x0000000705057223 */ /* 0x004fc8000000001c */
[----:B0-----:R-:W-:-:S07]  /*2ce0*/  FFMA R28, R8, R9, R5 ;  /* 0x00000009081c7223 */ /* 0x001fce0000000005 */
.L_x_28:
[----:B------:R-:W-:Y:S05]  /*2cf0*/  @!P0 BRA `(.L_x_24) ;  /* 0x00000000001c8947 */ /* 0x000fea0003800000 */
[-C--:B------:R-:W-:Y:S02]  /*2d00*/  IMAD R5, R0, R26.reuse, UR5 ;  /* 0x0000000500057e24 */ /* 0x080fe4000f8e021a */
[----:B------:R-:W-:-:S03]  /*2d10*/  IMAD R4, R2, R26, UR5 ;  /* 0x0000000502047e24 */ /* 0x000fc6000f8e021a */
[----:B------:R-:W-:Y:S02]  /*2d20*/  LEA R6, R5, UR29, 0x2 ;  /* 0x0000001d05067c11 */ /* 0x000fe4000f8e10ff */
[----:B------:R-:W-:-:S04]  /*2d30*/  LEA R4, R4, UR28, 0x2 ;  /* 0x0000001c04047c11 */ /* 0x000fc8000f8e10ff */
[----:B------:R-:W-:Y:S04]  /*2d40*/  LDS R6, [R6] ;  /* 0x0000000006067984 */ /* 0x000fe80000000800 */
[----:B------:R-:W2:Y:S02]  /*2d50*/  LDS R5, [R4] ;  /* 0x0000000004057984 */ /* 0x000ea40000000800 */
[----:B--2---:R-:W-:-:S07]  /*2d60*/  FFMA R28, R5, R6, R28 ;  /* 0x00000006051c7223 */ /* 0x004fce000000001c */
.L_x_24:
[----:B------:R-:W-:Y:S02]  /*2d70*/  IMAD.MOV.U32 R5, RZ, RZ, 0x3bbb989d ;  /* 0x3bbb989dff057424 */ /* 0x000fe400078e00ff */
[----:B------:R-:W-:Y:S01]  /*2d80*/  FMUL R28, R28, R19 ;  /* 0x000000131c1c7220 */ /* 0x000fe20000400000 */
[----:B------:R-:W-:Y:S01]  /*2d90*/  IMAD.MOV.U32 R7, RZ, RZ, 0x437c0000 ;  /* 0x437c0000ff077424 */ /* 0x000fe200078e00ff */
[----:B------:R-:W-:Y:S01]  /*2da0*/  ISETP.NE.AND P0, PT, R0, RZ, PT ;  /* 0x000000ff0000720c */ /* 0x000fe20003f05270 */
[----:B------:R-:W-:Y:S02]  /*2db0*/  IMAD R6, R2, 0x20, R0 ;  /* 0x0000002002067824 */ /* 0x000fe400078e0200 */
[----:B------:R-:W-:Y:S01]  /*2dc0*/  FFMA.SAT R4, R28, R5, 0.5 ;  /* 0x3f0000001c047423 */ /* 0x000fe20000002005 */
[----:B------:R-:W-:Y:S01]  /*2dd0*/  VIMNMX R17, PT, PT, R18, 0x20, PT ;  /* 0x0000002012117848 */ /* 0x000fe20003fe0100 */
[----:B------:R-:W-:Y:S02]  /*2de0*/  BSSY.RECONVERGENT B0, `(.L_x_29) ;  /* 0x000005d000007945 */ /* 0x000fe40003800200 */
[----:B------:R-:W-:Y:S01]  /*2df0*/  FFMA.RM R4, R4, R7, 12582913 ;  /* 0x4b40000104047423 */ /* 0x000fe20000004007 */
[----:B------:R-:W-:-:S02]  /*2e00*/  LEA R7, R6, UR9, 0x2 ;  /* 0x0000000906077c11 */ /* 0x000fc4000f8e10ff */
[----:B------:R-:W-:Y:S01]  /*2e10*/  VIMNMX R17, PT, PT, R17, 0x1, !PT ;  /* 0x0000000111117848 */ /* 0x000fe20007fe0100 */
[C---:B------:R-:W-:Y:S01]  /*2e20*/  FADD R5, R4.reuse, -12583039 ;  /* 0xcb40007f04057421 */ /* 0x040fe20000000000 */
[----:B------:R-:W-:Y:S01]  /*2e30*/  IMAD.SHL.U32 R4, R4, 0x800000, RZ ;  /* 0x0080000004047824 */ /* 0x000fe200078e00ff */
[----:B------:R2:W-:Y:S02]  /*2e40*/  STS [R7+0x100], R28 ;  /* 0x0001001c07007388 */ /* 0x0005e40000000800 */
[----:B------:R-:W-:-:S04]  /*2e50*/  FFMA R5, R28, 1.4426950216293334961, -R5 ;  /* 0x3fb8aa3b1c057823 */ /* 0x000fc80000000805 */
[----:B------:R-:W-:-:S06]  /*2e60*/  FFMA R5, R28, 1.925963033500011079e-08, R5 ;  /* 0x32a570601c057823 */ /* 0x000fcc0000000005 */
[----:B------:R-:W3:Y:S02]  /*2e70*/  MUFU.EX2 R5, R5 ;  /* 0x0000000500057308 */ /* 0x000ee40000000800 */
[----:B---3--:R-:W-:-:S05]  /*2e80*/  FMUL R4, R4, R5 ;  /* 0x0000000504047220 */ /* 0x008fca0000400000 */
[----:B------:R2:W-:Y:S01]  /*2e90*/  STS [R7+0x1100], R4 ;  /* 0x0011000407007388 */ /* 0x0005e20000000800 */
[----:B------:R-:W-:Y:S06]  /*2ea0*/  BAR.SYNC.DEFER_BLOCKING 0x0 ;  /* 0x0000000000007b1d */ /* 0x000fec0000010000 */
[----:B------:R-:W-:Y:S05]  /*2eb0*/  @P0 BRA `(.L_x_30) ;  /* 0x00000004003c0947 */ /* 0x000fea0003800000 */
[----:B--2---:R-:W-:Y:S01]  /*2ec0*/  LEA R28, R2, UR10, 0x2 ;  /* 0x0000000a021c7c11 */ /* 0x004fe2000f8e10ff */
[----:B------:R-:W-:-:S05]  /*2ed0*/  UISETP.GE.AND UP0, UPT, UR14, 0x1, UPT ;  /* 0x000000010e00788c */ /* 0x000fca000bf06270 */
[----:B------:R-:W2:Y:S04]  /*2ee0*/  LDS R28, [R28] ;  /* 0x000000001c1c7984 */ /* 0x000ea80000000800 */
[----:B------:R-:W-:Y:S05]  /*2ef0*/  BRA.U !UP0, `(.L_x_31) ;  /* 0x0000000508247547 */ /* 0x000fea000b800000 */
[----:B------:R-:W-:Y:S01]  /*2f00*/  ISETP.GE.AND P0, PT, R18, 0x10, PT ;  /* 0x000000101200780c */ /* 0x000fe20003f06270 */
[----:B------:R-:W-:-:S12]  /*2f10*/  IMAD.MOV.U32 R27, RZ, RZ, RZ ;  /* 0x000000ffff1b7224 */ /* 0x000fd800078e00ff */
[----:B------:R-:W-:Y:S05]  /*2f20*/  @!P0 BRA `(.L_x_32) ;  /* 0x00000000006c8947 */ /* 0x000fea0003800000 */
[----:B------:R-:W-:Y:S01]  /*2f30*/  LOP3.LUT R27, R17, 0x30, RZ, 0xc0, !PT ;  /* 0x00000030111b7812 */ /* 0x000fe200078ec0ff */
[----:B------:R-:W-:-:S06]  /*2f40*/  UMOV UR5, URZ ;  /* 0x000000ff00057c82 */ /* 0x000fcc0008000000 */
.L_x_33:
[----:B------:R-:W-:Y:S01]  /*2f50*/  LEA R29, R2, UR5, 0x5 ;  /* 0x00000005021d7c11 */ /* 0x000fe2000f8e28ff */
[----:B------:R-:W-:-:S03]  /*2f60*/  UIADD3 UR5, UPT, UPT, UR5, 0x10, URZ ;  /* 0x0000001005057890 */ /* 0x000fc6000fffe0ff */
[----:B------:R-:W-:-:S03]  /*2f70*/  LEA R29, R29, UR9, 0x2 ;  /* 0x000000091d1d7c11 */ /* 0x000fc6000f8e10ff */
[----:B------:R-:W-:Y:S02]  /*2f80*/  ISETP.NE.AND P0, PT, R27, UR5, PT ;  /* 0x000000051b007c0c */ /* 0x000fe4000bf05270 */
[----:B-1----:R-:W2:Y:S04]  /*2f90*/  LDS.128 R12, [R29+0x1100] ;  /* 0x001100001d0c7984 */ /* 0x002ea80000000c00 */
[----:B------:R-:W1:Y:S04]  /*2fa0*/  LDS.128 R4, [R29+0x1110] ;  /* 0x001110001d047984 */ /* 0x000e680000000c00 */
[----:B0-----:R-:W0:Y:S01]  /*2fb0*/  LDS.128 R8, [R29+0x1120] ;  /* 0x001120001d087984 */ /* 0x001e220000000c00 */
[----:B--2---:R-:W-:-:S04]  /*2fc0*/  FADD R12, R12, R28 ;  /* 0x0000001c0c0c7221 */ /* 0x004fc80000000000 */
[----:B------:R-:W-:-:S04]  /*2fd0*/  FADD R13, R13, R12 ;  /* 0x0000000c0d0d7221 */ /* 0x000fc80000000000 */
[----:B------:R-:W-:-:S04]  /*2fe0*/  FADD R14, R14, R13 ;  /* 0x0000000d0e0e7221 */ /* 0x000fc80000000000 */
[----:B------:R-:W-:-:S04]  /*2ff0*/  FADD R15, R15, R14 ;  /* 0x0000000e0f0f7221 */ /* 0x000fc80000000000 */
[----:B-1----:R-:W-:Y:S02]  /*3000*/  FADD R4, R15, R4 ;  /* 0x000000040f047221 */ /* 0x002fe40000000000 */
[----:B------:R-:W1:Y:S02]  /*3010*/  LDS.128 R12, [R29+0x1130] ;  /* 0x001130001d0c7984 */ /* 0x000e640000000c00 */
[----:B------:R-:W-:-:S04]  /*3020*/  FADD R5, R5, R4 ;  /* 0x0000000405057221 */ /* 0x000fc80000000000 */
[----:B------:R-:W-:-:S04]  /*3030*/  FADD R6, R6, R5 ;  /* 0x0000000506067221 */ /* 0x000fc80000000000 */
[----:B------:R-:W-:-:S04]  /*3040*/  FADD R7, R7, R6 ;  /* 0x0000000607077221 */ /* 0x000fc80000000000 */
[----:B0-----:R-:W-:-:S04]  /*3050*/  FADD R8, R7, R8 ;  /* 0x0000000807087221 */ /* 0x001fc80000000000 */
[----:B------:R-:W-:-:S04]  /*3060*/  FADD R9, R9, R8 ;  /* 0x0000000809097221 */ /* 0x000fc80000000000 */
[----:B------:R-:W-:-:S04]  /*3070*/  FADD R10, R10, R9 ;  /* 0x000000090a0a7221 */ /* 0x000fc80000000000 */
[----:B------:R-:W-:-:S04]  /*3080*/  FADD R11, R11, R10 ;  /* 0x0000000a0b0b7221 */ /* 0x000fc80000000000 */
[----:B-1----:R-:W-:-:S04]  /*3090*/  FADD R12, R11, R12 ;  /* 0x0000000c0b0c7221 */ /* 0x002fc80000000000 */
[----:B------:R-:W-:-:S04]  /*30a0*/  FADD R13, R13, R12 ;  /* 0x0000000c0d0d7221 */ /* 0x000fc80000000000 */
[----:B------:R-:W-:-:S04]  /*30b0*/  FADD R14, R14, R13 ;  /* 0x0000000d0e0e7221 */ /* 0x000fc80000000000 */
[----:B------:R-:W-:Y:S01]  /*30c0*/  FADD R28, R15, R14 ;  /* 0x0000000e0f1c7221 */ /* 0x000fe20000000000 */
[----:B------:R-:W-:Y:S06]  /*30d0*/  @P0 BRA `(.L_x_33) ;  /* 0xfffffffc009c0947 */ /* 0x000fec000383ffff */
.L_x_32:
[----:B------:R-:W-:-:S04]  /*30e0*/  LOP3.LUT R4, R17, 0xf, RZ, 0xc0, !PT ;  /* 0x0000000f11047812 */ /* 0x000fc800078ec0ff */
[----:B------:R-:W-:-:S13]  /*30f0*/  ISETP.NE.AND P0, PT, R4, RZ, PT ;  /* 0x000000ff0400720c */ /* 0x000fda0003f05270 */
[----:B------:R-:W-:Y:S05]  /*3100*/  @!P0 BRA `(.L_x_31) ;  /* 0x0000000000a08947 */ /* 0x000fea0003800000 */
[----:B------:R-:W-:-:S13]  /*3110*/  ISETP.GE.U32.AND P0, PT, R4, 0x8, PT ;  /* 0x000000080400780c */ /* 0x000fda0003f06070 */
[----:B------:R-:W-:Y:S05]  /*3120*/  @!P0 BRA `(.L_x_34) ;  /* 0x0000000000348947 */ /* 0x000fea0003800000 */
[----:B------:R-:W-:Y:S02]  /*3130*/  IMAD R4, R2, 0x20, R27 ;  /* 0x0000002002047824 */ /* 0x000fe400078e021b */
[----:B------:R-:W-:-:S03]  /*3140*/  VIADD R27, R27, 0x8 ;  /* 0x000000081b1b7836 */ /* 0x000fc60000000000 */
[----:B------:R-:W-:-:S05]  /*3150*/  LEA R12, R4, UR9, 0x2 ;  /* 0x00000009040c7c11 */ /* 0x000fca000f8e10ff */
[----:B------:R-:W2:Y:S04]  /*3160*/  LDS.128 R4, [R12+0x1100] ;  /* 0x001100000c047984 */ /* 0x000ea80000000c00 */
[----:B01----:R-:W0:Y:S01]  /*3170*/  LDS.128 R8, [R12+0x1110] ;  /* 0x001110000c087984 */ /* 0x003e220000000c00 */
[----:B--2---:R-:W-:-:S04]  /*3180*/  FADD R4, R28, R4 ;  /* 0x000000041c047221 */ /* 0x004fc80000000000 */
[----:B------:R-:W-:-:S04]  /*3190*/  FADD R5, R4, R5 ;  /* 0x0000000504057221 */ /* 0x000fc80000000000 */
[----:B------:R-:W-:-:S04]  /*31a0*/  FADD R6, R5, R6 ;  /* 0x0000000605067221 */ /* 0x000fc80000000000 */
[----:B------:R-:W-:-:S04]  /*31b0*/  FADD R7, R6, R7 ;  /* 0x0000000706077221 */ /* 0x000fc80000000000 */
[----:B0-----:R-:W-:-:S04]  /*31c0*/  FADD R8, R7, R8 ;  /* 0x0000000807087221 */ /* 0x001fc80000000000 */
[----:B------:R-:W-:-:S04]  /*31d0*/  FADD R9, R8, R9 ;  /* 0x0000000908097221 */ /* 0x000fc80000000000 */
[----:B------:R-:W-:-:S04]  /*31e0*/  FADD R10, R9, R10 ;  /* 0x0000000a090a7221 */ /* 0x000fc80000000000 */
[----:B------:R-:W-:-:S07]  /*31f0*/  FADD R28, R10, R11 ;  /* 0x0000000b0a1c7221 */ /* 0x000fce0000000000 */
.L_x_34:
[----:B------:R-:W-:-:S04]  /*3200*/  LOP3.LUT R4, R17, 0x7, RZ, 0xc0, !PT ;  /* 0x0000000711047812 */ /* 0x000fc800078ec0ff */
[----:B------:R-:W-:-:S13]  /*3210*/  ISETP.NE.AND P0, PT, R4, RZ, PT ;  /* 0x000000ff0400720c */ /* 0x000fda0003f05270 */
[----:B------:R-:W-:Y:S05]  /*3220*/  @!P0 BRA `(.L_x_31) ;  /* 0x0000000000588947 */ /* 0x000fea0003800000 */
[----:B------:R-:W-:Y:S02]  /*3230*/  ISETP.GE.U32.AND P0, PT, R4, 0x4, PT ;  /* 0x000000040400780c */ /* 0x000fe40003f06070 */
[----:B01----:R-:W-:-:S04]  /*3240*/  LOP3.LUT R8, R17, 0x3, RZ, 0xc0, !PT ;  /* 0x0000000311087812 */ /* 0x003fc800078ec0ff */
[----:B------:R-:W-:-:S07]  /*3250*/  ISETP.NE.AND P2, PT, R8, RZ, PT ;  /* 0x000000ff0800720c */ /* 0x000fce0003f45270 */
[----:B------:R-:W-:Y:S06]  /*3260*/  @!P0 BRA `(.L_x_35) ;  /* 0x0000000000208947 */ /* 0x000fec0003800000 */
[----:B------:R-:W-:Y:S02]  /*3270*/  IMAD R4, R2, 0x20, R27 ;  /* 0x0000002002047824 */ /* 0x000fe400078e021b */
[----:B------:R-:W-:-:S03]  /*3280*/  VIADD R27, R27, 0x4 ;  /* 0x000000041b1b7836 */ /* 0x000fc60000000000 */
[----:B------:R-:W-:-:S06]  /*3290*/  LEA R4, R4, UR9, 0x2 ;  /* 0x0000000904047c11 */ /* 0x000fcc000f8e10ff */
[----:B------:R-:W2:Y:S02]  /*32a0*/  LDS.128 R4, [R4+0x1100] ;  /* 0x0011000004047984 */ /* 0x000ea40000000c00 */
[----:B--2---:R-:W-:-:S04]  /*32b0*/  FADD R28, R28, R4 ;  /* 0x000000041c1c7221 */ /* 0x004fc80000000000 */
[----:B------:R-:W-:-:S04]  /*32c0*/  FADD R5, R28, R5 ;  /* 0x000000051c057221 */ /* 0x000fc80000000000 */
[----:B------:R-:W-:-:S04]  /*32d0*/  FADD R6, R5, R6 ;  /* 0x0000000605067221 */ /* 0x000fc80000000000 */
[----:B------:R-:W-:-:S07]  /*32e0*/  FADD R28, R6, R7 ;  /* 0x00000007061c7221 */ /* 0x000fce0000000000 */
.L_x_35:
[----:B------:R-:W-:Y:S05]  /*32f0*/  @!P2 BRA `(.L_x_31) ;  /* 0x000000000024a947 */ /* 0x000fea0003800000 */
[----:B------:R-:W-:Y:S01]  /*3300*/  IMAD R27, R2, 0x20, R27 ;  /* 0x00000020021b7824 */ /* 0x000fe200078e021b */
[----:B------:R-:W-:-:S04]  /*3310*/  ISETP.NE.AND P0, PT, R8, 0x1, PT ;  /* 0x000000010800780c */ /* 0x000fc80003f05270 */
[----:B------:R-:W-:-:S06]  /*3320*/  LEA R4, R27, UR9, 0x2 ;  /* 0x000000091b047c11 */ /* 0x000fcc000f8e10ff */
[----:B------:R-:W2:Y:S02]  /*3330*/  LDS.128 R4, [R4+0x1100] ;  /* 0x0011000004047984 */ /* 0x000ea40000000c00 */
[----:B--2---:R-:W-:Y:S01]  /*3340*/  FADD R28, R28, R4 ;  /* 0x000000041c1c7221 */ /* 0x004fe20000000000 */
[----:B------:R-:W-:Y:S06]  /*3350*/  @!P0 BRA `(.L_x_31) ;  /* 0x00000000000c8947 */ /* 0x000fec0003800000 */
[----:B------:R-:W-:Y:S01]  /*3360*/  ISETP.NE.AND P0, PT, R8, 0x2, PT ;  /* 0x000000020800780c */ /* 0x000fe20003f05270 */
[----:B------:R-:W-:-:S12]  /*3370*/  FADD R28, R28, R5 ;  /* 0x000000051c1c7221 */ /* 0x000fd80000000000 */
[----:B------:R-:W-:-:S07]  /*3380*/  @P0 FADD R28, R28, R6 ;  /* 0x000000061c1c0221 */ /* 0x000fce0000000000 */
.L_x_31:
[----:B------:R-:W-:-:S05]  /*3390*/  LEA R5, R2, UR11, 0x2 ;  /* 0x0000000b02057c11 */ /* 0x000fca000f8e10ff */
[----:B--2---:R3:W-:Y:S02]  /*33a0*/  STS [R5], R28 ;  /* 0x0000001c05007388 */ /* 0x0047e40000000800 */
.L_x_30:
[----:B------:R-:W-:Y:S05]  /*33b0*/  BSYNC.RECONVERGENT B0 ;  /* 0x0000000000007941 */ /* 0x000fea0003800200 */
.L_x_29:
[----:B------:R-:W-:Y:S01]  /*33c0*/  BAR.SYNC.DEFER_BLOCKING 0x0 ;  /* 0x0000000000007b1d */ /* 0x000fe20000010000 */
[----:B------:R-:W-:-:S05]  /*33d0*/  ISETP.GE.AND P0, PT, R0, R26, PT ;  /* 0x0000001a0000720c */ /* 0x000fca0003f06270 */
[----:B------:R-:W-:Y:S08]  /*33e0*/  BSSY.RECONVERGENT B0, `(.L_x_36) ;  /* 0x000009d000007945 */ /* 0x000ff00003800200 */
[----:B------:R-:W-:Y:S05]  /*33f0*/  @P0 BRA `(.L_x_37) ;  /* 0x00000008006c0947 */ /* 0x000fea0003800000 */
[----:B------:R-:W-:-:S09]  /*3400*/  UISETP.GE.AND UP0, UPT, UR14, 0x1, UPT ;  /* 0x000000010e00788c */ /* 0x000fd2000bf06270 */
[----:B------:R-:W-:Y:S05]  /*3410*/  BRA.U !UP0, `(.L_x_38) ;  /* 0x0000000508b87547 */ /* 0x000fea000b800000 */
[C---:B01----:R-:W-:Y:S01]  /*3420*/  LOP3.LUT R8, R17.reuse, 0x7, RZ, 0xc0, !PT ;  /* 0x0000000711087812 */ /* 0x043fe200078ec0ff */
[----:B------:R-:W-:Y:S01]  /*3430*/  BSSY.RECONVERGENT B1, `(.L_x_39) ;  /* 0x000006b000017945 */ /* 0x000fe20003800200 */
[----:B------:R-:W-:Y:S01]  /*3440*/  LOP3.LUT R9, R17, 0x38, RZ, 0xc0, !PT ;  /* 0x0000003811097812 */ /* 0x000fe200078ec0ff */
[----:B------:R-:W-:Y:S02]  /*3450*/  IMAD.MOV.U32 R10, RZ, RZ, R0 ;  /* 0x000000ffff0a7224 */ /* 0x000fe400078e0000 */
[----:B--2---:R-:W-:-:S05]  /*3460*/  VIADD R4, R8, 0xffffffff ;  /* 0xffffffff08047836 */ /* 0x004fca0000000000 */
[----:B------:R-:W-:-:S13]  /*3470*/  ISETP.GE.U32.AND P0, PT, R4, 0x3, PT ;  /* 0x000000030400780c */ /* 0x000fda0003f06070 */
.L_x_45:
[----:B------:R-:W-:Y:S01]  /*3480*/  ISETP.GE.AND P2, PT, R18, 0x8, PT ;  /* 0x000000081200780c */ /* 0x000fe20003f46270 */
[----:B0-----:R-:W-:Y:S02]  /*3490*/  IMAD.MOV.U32 R11, RZ, RZ, RZ ;  /* 0x000000ffff0b7224 */ /* 0x001fe400078e00ff */
[----:B------:R-:W-:-:S10]  /*34a0*/  IMAD.MOV.U32 R13, RZ, RZ, RZ ;  /* 0x000000ffff0d7224 */ /* 0x000fd400078e00ff */
[----:B------:R-:W-:Y:S05]  /*34b0*/  @!P2 BRA `(.L_x_40) ;  /* 0x000000000090a947 */ /* 0x000fea0003800000 */
[----:B------:R-:W-:Y:S02]  /*34c0*/  IMAD.MOV.U32 R11, RZ, RZ, RZ ;  /* 0x000000ffff0b7224 */ /* 0x000fe400078e00ff */
[----:B------:R-:W-:-:S07]  /*34d0*/  IMAD.MOV.U32 R12, RZ, RZ, RZ ;  /* 0x000000ffff0c7224 */ /* 0x000fce00078e00ff */
.L_x_41:
[----:B------:R-:W0:Y:S01]  /*34e0*/  LDC R13, c[0x0][0x3ac] ;  /* 0x0000eb00ff0d7b82 */ /* 0x000e220000000800 */
[----:B------:R-:W-:-:S05]  /*34f0*/  IMAD R14, R2, 0x20, R12 ;  /* 0x00000020020e7824 */ /* 0x000fca00078e020c */
[----:B------:R-:W-:Y:S01]  /*3500*/  LEA R14, R14, UR9, 0x2 ;  /* 0x000000090e0e7c11 */ /* 0x000fe2000f8e10ff */
[C---:B0-----:R-:W-:Y:S02]  /*3510*/  IMAD R4, R12.reuse, R13, R10 ;  /* 0x0000000d0c047224 */ /* 0x041fe400078e020a */
[----:B------:R-:W-:-:S03]  /*3520*/  VIADD R12, R12, 0x8 ;  /* 0x000000080c0c7836 */ /* 0x000fc60000000000 */
[----:B------:R-:W-:Y:S02]  /*3530*/  LEA R26, R4, UR30, 0x2 ;  /* 0x0000001e041a7c11 */ /* 0x000fe4000f8e10ff */
[----:B---3--:R-:W-:Y:S01]  /*3540*/  LDS.128 R4, [R14+0x1100] ;  /* 0x001100000e047984 */ /* 0x008fe20000000c00 */
[----:B------:R-:W-:Y:S02]  /*3550*/  ISETP.NE.AND P2, PT, R12, R9, PT ;  /* 0x000000090c00720c */ /* 0x000fe40003f45270 */
[C---:B------:R-:W-:Y:S01]  /*3560*/  IMAD R28, R13.reuse, 0x4, R26 ;  /* 0x000000040d1c7824 */ /* 0x040fe200078e021a */
[----:B------:R-:W0:Y:S02]  /*3570*/  LDS R15, [R26] ;  /* 0x000000001a0f7984 */ /* 0x000e240000000800 */
[----:B0-----:R-:W-:Y:S01]  /*3580*/  FFMA R4, R4, R15, R11 ;  /* 0x0000000f04047223 */ /* 0x001fe2000000000b */
[----:B------:R-:W-:Y:S01]  /*3590*/  IMAD R15, R13, 0x4, R28 ;  /* 0x000000040d0f7824 */ /* 0x000fe200078e021c */
[----:B------:R-:W0:Y:S02]  /*35a0*/  LDS R11, [R28] ;  /* 0x000000001c0b7984 */ /* 0x000e240000000800 */
[----:B0-----:R-:W-:Y:S01]  /*35b0*/  FFMA R5, R5, R11, R4 ;  /* 0x0000000b05057223 */ /* 0x001fe20000000004 */
[----:B------:R-:W-:-:S02]  /*35c0*/  IMAD R11, R13, 0x4, R15 ;  /* 0x000000040d0b7824 */ /* 0x000fc400078e020f */
[----:B------:R-:W0:Y:S02]  /*35d0*/  LDS R15, [R15] ;  /* 0x000000000f0f7984 */ /* 0x000e240000000800 */
[C---:B------:R-:W-:Y:S02]  /*35e0*/  IMAD R26, R13.reuse, 0x4, R11 ;  /* 0x000000040d1a7824 */ /* 0x040fe400078e020b */
[----:B------:R-:W1:Y:S02]  /*35f0*/  LDS R4, [R11] ;  /* 0x000000000b047984 */ /* 0x000e640000000800 */
[----:B------:R-:W-:Y:S02]  /*3600*/  IMAD R28, R13, 0x4, R26 ;  /* 0x000000040d1c7824 */ /* 0x000fe400078e021a */
[----:B------:R-:W-:Y:S01]  /*3610*/  LDS R29, [R26] ;  /* 0x000000001a1d7984 */ /* 0x000fe20000000800 */
[----:B0-----:R-:W-:-:S04]  /*3620*/  FFMA R6, R6, R15, R5 ;  /* 0x0000000f06067223 */ /* 0x001fc80000000005 */
[----:B-1----:R-:W-:Y:S02]  /*3630*/  FFMA R27, R7, R4, R6 ;  /* 0x00000004071b7223 */ /* 0x002fe40000000006 */
[----:B------:R-:W0:Y:S02]  /*3640*/  LDS.128 R4, [R14+0x1110] ;  /* 0x001110000e047984 */ /* 0x000e240000000c00 */
[----:B0-----:R-:W-:Y:S01]  /*3650*/  FFMA R4, R4, R29, R27 ;  /* 0x0000001d04047223 */ /* 0x001fe2000000001b */
[C---:B------:R-:W-:Y:S02]  /*3660*/  IMAD R27, R13.reuse, 0x4, R28 ;  /* 0x000000040d1b7824 */ /* 0x040fe400078e021c */
[----:B------:R-:W0:Y:S02]  /*3670*/  LDS R28, [R28] ;  /* 0x000000001c1c7984 */ /* 0x000e240000000800 */
[----:B------:R-:W-:Y:S02]  /*3680*/  IMAD R13, R13, 0x4, R27 ;  /* 0x000000040d0d7824 */ /* 0x000fe400078e021b */
[----:B------:R-:W1:Y:S04]  /*3690*/  LDS R27, [R27] ;  /* 0x000000001b1b7984 */ /* 0x000e680000000800 */
[----:B------:R-:W2:Y:S01]  /*36a0*/  LDS R13, [R13] ;  /* 0x000000000d0d7984 */ /* 0x000ea20000000800 */
[----:B0-----:R-:W-:-:S04]  /*36b0*/  FFMA R5, R5, R28, R4 ;  /* 0x0000001c05057223 */ /* 0x001fc80000000004 */
[----:B-1----:R-:W-:-:S04]  /*36c0*/  FFMA R6, R6, R27, R5 ;  /* 0x0000001b06067223 */ /* 0x002fc80000000005 */
[----:B--2---:R-:W-:Y:S01]  /*36d0*/  FFMA R11, R7, R13, R6 ;  /* 0x0000000d070b7223 */ /* 0x004fe20000000006 */
[----:B------:R-:W-:Y:S06]  /*36e0*/  @P2 BRA `(.L_x_41) ;  /* 0xfffffffc007c2947 */ /* 0x000fec000383ffff */
[----:B------:R-:W-:-:S07]  /*36f0*/  IMAD.MOV.U32 R13, RZ, RZ, R9 ;  /* 0x000000ffff0d7224 */ /* 0x000fce00078e0009 */
.L_x_40:
[----:B------:R-:W-:-:S13]  /*3700*/  ISETP.NE.AND P2, PT, R8, RZ, PT ;  /* 0x000000ff0800720c */ /* 0x000fda0003f45270 */
[----:B------:R-:W-:Y:S05]  /*3710*/  @!P2 BRA `(.L_x_42) ;  /* 0x0000000000bca947 */ /* 0x000fea0003800000 */
[----:B------:R-:W-:Y:S05]  /*3720*/  @!P0 BRA `(.L_x_43) ;  /* 0x00000000004c8947 */ /* 0x000fea0003800000 */
[----:B------:R-:W3:Y:S01]  /*3730*/  LDC R12, c[0x0][0x3ac] ;  /* 0x0000eb00ff0c7b82 */ /* 0x000ee20000000800 */
[----:B------:R-:W-:-:S05]  /*3740*/  IMAD R4, R2, 0x20, R13 ;  /* 0x0000002002047824 */ /* 0x000fca00078e020d */
[----:B------:R-:W-:Y:S01]  /*3750*/  LEA R26, R4, UR9, 0x2 ;  /* 0x00000009041a7c11 */ /* 0x000fe2000f8e10ff */
[C---:B---3--:R-:W-:Y:S02]  /*3760*/  IMAD R5, R13.reuse, R12, R10 ;  /* 0x0000000c0d057224 */ /* 0x048fe400078e020a */
[----:B------:R-:W-:-:S03]  /*3770*/  VIADD R13, R13, 0x4 ;  /* 0x000000040d0d7836 */ /* 0x000fc60000000000 */
[----:B------:R-:W-:Y:S02]  /*3780*/  LEA R27, R5, UR30, 0x2 ;  /* 0x0000001e051b7c11 */ /* 0x000fe4000f8e10ff */
[----:B------:R-:W-:Y:S03]  /*3790*/  LDS.64 R4, [R26+0x1100] ;  /* 0x001100001a047984 */ /* 0x000fe60000000a00 */
[C---:B------:R-:W-:Y:S01]  /*37a0*/  IMAD R29, R12.reuse, 0x4, R27 ;  /* 0x000000040c1d7824 */ /* 0x040fe200078e021b */
[----:B------:R-:W0:Y:S03]  /*37b0*/  LDS R6, [R27] ;  /* 0x000000001b067984 */ /* 0x000e260000000800 */
[C---:B------:R-:W-:Y:S01]  /*37c0*/  IMAD R15, R12.reuse, 0x4, R29 ;  /* 0x000000040c0f7824 */ /* 0x040fe200078e021d */
[----:B------:R-:W1:Y:S03]  /*37d0*/  LDS R14, [R29] ;  /* 0x000000001d0e7984 */ /* 0x000e660000000800 */
[----:B------:R-:W-:-:S02]  /*37e0*/  IMAD R12, R12, 0x4, R15 ;  /* 0x000000040c0c7824 */ /* 0x000fc400078e020f */
[----:B------:R-:W-:Y:S04]  /*37f0*/  LDS R15, [R15] ;  /* 0x000000000f0f7984 */ /* 0x000fe80000000800 */
[----:B------:R-:W-:Y:S01]  /*3800*/  LDS R12, [R12] ;  /* 0x000000000c0c7984 */ /* 0x000fe20000000800 */
[----:B0-----:R-:W-:-:S03]  /*3810*/  FFMA R11, R4, R6, R11 ;  /* 0x00000006040b7223 */ /* 0x001fc6000000000b */
[----:B------:R-:W0:Y:S01]  /*3820*/  LDS.64 R6, [R26+0x1108] ;  /* 0x001108001a067984 */ /* 0x000e220000000a00 */
[----:B-1----:R-:W-:-:S04]  /*3830*/  FFMA R5, R14, R5, R11 ;  /* 0x000000050e057223 */ /* 0x002fc8000000000b */
[----:B0-----:R-:W-:-:S04]  /*3840*/  FFMA R6, R6, R15, R5 ;  /* 0x0000000f06067223 */ /* 0x001fc80000000005 */
[----:B------:R-:W-:-:S07]  /*3850*/  FFMA R11, R12, R7, R6 ;  /* 0x000000070c0b7223 */ /* 0x000fce0000000006 */
.L_x_43:
[----:B------:R-:W-:-:S04]  /*3860*/  LOP3.LUT R4, R17, 0x3, RZ, 0xc0, !PT ;  /* 0x0000000311047812 */ /* 0x000fc800078ec0ff */
[----:B------:R-:W-:-:S13]  /*3870*/  ISETP.NE.AND P2, PT, R4, RZ, PT ;  /* 0x000000ff0400720c */ /* 0x000fda0003f45270 */
[----:B------:R-:W-:Y:S05]  /*3880*/  @!P2 BRA `(.L_x_42) ;  /* 0x000000000060a947 */ /* 0x000fea0003800000 */
[----:B------:R-:W-:Y:S02]  /*3890*/  ISETP.NE.AND P3, PT, R4, 0x1, PT ;  /* 0x000000010400780c */ /* 0x000fe40003f65270 */
[----:B------:R-:W-:-:S11]  /*38a0*/  LOP3.LUT P2, RZ, R17, 0x1, RZ, 0xc0, !PT ;  /* 0x0000000111ff7812 */ /* 0x000fd6000784c0ff */
        /* <DEDUP_REMOVED lines=8> */
[----:B------:R-:W-:Y:S02]  /*3930*/  IMAD R12, R6, 0x4, R7 ;  /* 0x00000004060c7824 */ /* 0x000fe400078e0207 */
[----:B------:R-:W0:Y:S04]  /*3940*/  LDS R7, [R7] ;  /* 0x0000000007077984 */ /* 0x000e280000000800 */
[----:B------:R-:W1:Y:S01]  /*3950*/  LDS R15, [R12] ;  /* 0x000000000c0f7984 */ /* 0x000e620000000800 */
[----:B0-----:R-:W-:-:S04]  /*3960*/  FFMA R6, R4, R7, R11 ;  /* 0x0000000704067223 */ /* 0x001fc8000000000b */
[----:B-1----:R-:W-:-:S07]  /*3970*/  FFMA R11, R15, R5, R6 ;  /* 0x000000050f0b7223 */ /* 0x002fce0000000006 */
.L_x_44:
[----:B------:R-:W-:Y:S05]  /*3980*/  @!P2 BRA `(.L_x_42) ;  /* 0x000000000020a947 */ /* 0x000fea0003800000 */
[----:B------:R-:W3:Y:S01]  /*3990*/  LDCU UR5, c[0x0][0x3ac] ;  /* 0x00007580ff0577ac */ /* 0x000ee20008000800 */
[----:B------:R-:W-:-:S05]  /*39a0*/  IMAD R4, R2, 0x20, R13 ;  /* 0x0000002002047824 */ /* 0x000fca00078e020d */
[----:B------:R-:W-:-:S06]  /*39b0*/  LEA R4, R4, UR9, 0x2 ;  /* 0x0000000904047c11 */ /* 0x000fcc000f8e10ff */
[----:B------:R-:W-:Y:S01]  /*39c0*/  LDS R4, [R4+0x1100] ;  /* 0x0011000004047984 */ /* 0x000fe20000000800 */
[----:B---3--:R-:W-:-:S05]  /*39d0*/  IMAD R5, R13, UR5, R10 ;  /* 0x000000050d057c24 */ /* 0x008fca000f8e020a */
[----:B------:R-:W-:-:S06]  /*39e0*/  LEA R5, R5, UR30, 0x2 ;  /* 0x0000001e05057c11 */ /* 0x000fcc000f8e10ff */
[----:B------:R-:W0:Y:S02]  /*39f0*/  LDS R5, [R5] ;  /* 0x0000000005057984 */ /* 0x000e240000000800 */
[----:B0-----:R-:W-:-:S07]  /*3a00*/  FFMA R11, R4, R5, R11 ;  /* 0x00000005040b7223 */ /* 0x001fce000000000b */
.L_x_42:
[----:B------:R-:W0:Y:S01]  /*3a10*/  S2UR UR15, SR_CgaCtaId ;  /* 0x00000000000f79c3 */ /* 0x000e220000008800 */
[----:B------:R-:W1:Y:S02]  /*3a20*/  LDCU UR5, c[0x0][0x3ac] ;  /* 0x00007580ff0577ac */ /* 0x000e640008000800 */
[----:B-1----:R-:W-:Y:S01]  /*3a30*/  IMAD.U32 R26, RZ, RZ, UR5 ;  /* 0x00000005ff1a7e24 */ /* 0x002fe2000f8e00ff */
[----:B------:R-:W-:-:S03]  /*3a40*/  UMOV UR5, 0x400 ;  /* 0x0000040000057882 */ /* 0x000fc60000000000 */
[----:B------:R-:W-:Y:S01]  /*3a50*/  IMAD R4, R2, R26, R10 ;  /* 0x0000001a02047224 */ /* 0x000fe200078e020a */
[----:B0-----:R-:W-:Y:S01]  /*3a60*/  ULEA UR5, UR15, UR5, 0x18 ;  /* 0x000000050f057291 */ /* 0x001fe2000f8ec0ff */
[----:B------:R-:W-:-:S05]  /*3a70*/  VIADD R10, R10, 0x20 ;  /* 0x000000200a0a7836 */ /* 0x000fca0000000000 */
[----:B------:R-:W-:Y:S02]  /*3a80*/  LEA R4, R4, UR5, 0x2 ;  /* 0x0000000504047c11 */ /* 0x000fe4000f8e10ff */
[----:B------:R-:W-:-:S03]  /*3a90*/  ISETP.GE.AND P2, PT, R10, R26, PT ;  /* 0x0000001a0a00720c */ /* 0x000fc60003f46270 */
[----:B------:R-:W0:Y:S02]  /*3aa0*/  LDS R6, [R4] ;  /* 0x0000000004067984 */ /* 0x000e240000000800 */
[----:B0-----:R-:W-:-:S05]  /*3ab0*/  FADD R11, R6, R11 ;  /* 0x0000000b060b7221 */ /* 0x001fca0000000000 */
[----:B------:R0:W-:Y:S03]  /*3ac0*/  STS [R4], R11 ;  /* 0x0000000b04007388 */ /* 0x0001e60000000800 */
[----:B------:R-:W-:Y:S05]  /*3ad0*/  @!P2 BRA `(.L_x_45) ;  /* 0xfffffff80068a947 */ /* 0x000fea000383ffff */
[----:B------:R-:W-:Y:S05]  /*3ae0*/  BSYNC.RECONVERGENT B1 ;  /* 0x0000000000017941 */ /* 0x000fea0003800200 */
.L_x_39:
[----:B------:R-:W-:Y:S05]  /*3af0*/  BRA `(.L_x_37) ;  /* 0x0000000000ac7947 */ /* 0x000fea0003800000 */
.L_x_38:
[C---:B------:R-:W-:Y:S01]  /*3b00*/  LOP3.LUT R6, R16.reuse, 0x60, RZ, 0xc0, !PT ;  /* 0x0000006010067812 */ /* 0x040fe200078ec0ff */
[----:B------:R-:W-:Y:S01]  /*3b10*/  BSSY.RECONVERGENT B1, `(.L_x_46) ;  /* 0x0000014000017945 */ /* 0x000fe20003800200 */
[----:B------:R-:W-:Y:S01]  /*3b20*/  ISETP.GE.U32.AND P2, PT, R16, 0x60, PT ;  /* 0x000000601000780c */ /* 0x000fe20003f46070 */
[----:B---3--:R-:W-:Y:S01]  /*3b30*/  IMAD.MOV.U32 R5, RZ, RZ, R0 ;  /* 0x000000ffff057224 */ /* 0x008fe200078e0000 */
[----:B------:R-:W-:-:S13]  /*3b40*/  ISETP.NE.AND P0, PT, R6, 0x60, PT ;  /* 0x000000600600780c */ /* 0x000fda0003f05270 */
[----:B------:R-:W-:Y:S05]  /*3b50*/  @!P0 BRA `(.L_x_47) ;  /* 0x00000000003c8947 */ /* 0x000fea0003800000 */
[----:B--2---:R-:W2:Y:S01]  /*3b60*/  LDS R4, [R22] ;  /* 0x0000000016047984 */ /* 0x004ea20000000800 */
[----:B------:R-:W-:Y:S01]  /*3b70*/  ISETP.NE.AND P0, PT, R6, RZ, PT ;  /* 0x000000ff0600720c */ /* 0x000fe20003f05270 */
[----:B------:R-:W-:Y:S02]  /*3b80*/  VIADD R5, R0, 0x20 ;  /* 0x0000002000057836 */ /* 0x000fe40000000000 */
[----:B--2---:R-:W-:-:S05]  /*3b90*/  FADD R7, RZ, R4 ;  /* 0x00000004ff077221 */ /* 0x004fca0000000000 */
[----:B------:R3:W-:Y:S05]  /*3ba0*/  STS [R22], R7 ;  /* 0x0000000716007388 */ /* 0x0007ea0000000800 */
[----:B------:R-:W-:Y:S05]  /*3bb0*/  @!P0 BRA `(.L_x_47) ;  /* 0x0000000000248947 */ /* 0x000fea0003800000 */
[----:B------:R-:W-:Y:S01]  /*3bc0*/  ISETP.NE.AND P0, PT, R6, 0x20, PT ;  /* 0x000000200600780c */ /* 0x000fe20003f05270 */
[----:B------:R-:W3:-:S12]  /*3bd0*/  LDS R4, [R22+0x80] ;  /* 0x0000800016047984 */ /* 0x000ed80000000800 */
[----:B------:R-:W1:Y:S01]  /*3be0*/  @P0 LDS R5, [R22+0x100] ;  /* 0x0001000016050984 */ /* 0x000e620000000800 */
[----:B---3--:R-:W-:-:S05]  /*3bf0*/  FADD R7, RZ, R4 ;  /* 0x00000004ff077221 */ /* 0x008fca0000000000 */
[----:B------:R4:W-:Y:S01]  /*3c00*/  STS [R22+0x80], R7 ;  /* 0x0000800716007388 */ /* 0x0009e20000000800 */
[----:B-1----:R-:W-:Y:S01]  /*3c10*/  @P0 FADD R9, RZ, R5 ;  /* 0x00000005ff090221 */ /* 0x002fe20000000000 */
[C---:B------:R-:W-:Y:S02]  /*3c20*/  VIADD R5, R0.reuse, 0x40 ;  /* 0x0000004000057836 */ /* 0x040fe40000000000 */
[----:B------:R-:W-:Y:S02]  /*3c30*/  @P0 VIADD R5, R0, 0x60 ;  /* 0x0000006000050836 */ /* 0x000fe40000000000 */
[----:B------:R4:W-:Y:S05]  /*3c40*/  @P0 STS [R22+0x100], R9 ;  /* 0x0001000916000388 */ /* 0x0009ea0000000800 */
.L_x_47:
[----:B------:R-:W-:Y:S05]  /*3c50*/  BSYNC.RECONVERGENT B1 ;  /* 0x0000000000017941 */ /* 0x000fea0003800200 */
.L_x_46:
[----:B------:R-:W-:Y:S05]  /*3c60*/  @!P2 BRA `(.L_x_37) ;  /* 0x000000000050a947 */ /* 0x000fea0003800000 */
[----:B--234-:R-:W2:Y:S01]  /*3c70*/  S2R R7, SR_CgaCtaId ;  /* 0x0000000000077919 */ /* 0x01cea20000008800 */
[----:B------:R-:W-:-:S04]  /*3c80*/  MOV R4, 0x400 ;  /* 0x0000040000047802 */ /* 0x000fc80000000f00 */
[----:B--2---:R-:W-:-:S07]  /*3c90*/  LEA R15, R7, R4, 0x18 ;  /* 0x00000004070f7211 */ /* 0x004fce00078ec0ff */
.L_x_48:
[----:B0-----:R-:W-:Y:S02]  /*3ca0*/  IMAD R4, R2, R26, R5 ;  /* 0x0000001a02047224 */ /* 0x001fe400078e0205 */
[----:B------:R-:W-:Y:S02]  /*3cb0*/  VIADD R5, R5, 0x80 ;  /* 0x0000008005057836 */ /* 0x000fe40000000000 */
[----:B------:R-:W-:-:S03]  /*3cc0*/  IMAD R4, R4, 0x4, R15 ;  /* 0x0000000404047824 */ /* 0x000fc600078e020f */
[----:B------:R-:W-:Y:S02]  /*3cd0*/  ISETP.GE.AND P0, PT, R5, R26, PT ;  /* 0x0000001a0500720c */ /* 0x000fe40003f06270 */
[----:B------:R-:W2:Y:S04]  /*3ce0*/  LDS R6, [R4] ;  /* 0x0000000004067984 */ /* 0x000ea80000000800 */
[----:B01----:R-:W0:Y:S04]  /*3cf0*/  LDS R8, [R4+0x80] ;  /* 0x0000800004087984 */ /* 0x003e280000000800 */
[----:B------:R-:W1:Y:S04]  /*3d00*/  LDS R10, [R4+0x100] ;  /* 0x00010000040a7984 */ /* 0x000e680000000800 */
[----:B------:R-:W3:Y:S01]  /*3d10*/  LDS R12, [R4+0x180] ;  /* 0x00018000040c7984 */ /* 0x000ee20000000800 */
[----:B--2---:R-:W-:Y:S01]  /*3d20*/  FADD R7, RZ, R6 ;  /* 0x00000006ff077221 */ /* 0x004fe20000000000 */
[----:B0-----:R-:W-:-:S04]  /*3d30*/  FADD R9, RZ, R8 ;  /* 0x00000008ff097221 */ /* 0x001fc80000000000 */
[----:B------:R0:W-:Y:S01]  /*3d40*/  STS [R4], R7 ;  /* 0x0000000704007388 */ /* 0x0001e20000000800 */
[----:B-1----:R-:W-:-:S03]  /*3d50*/  FADD R11, RZ, R10 ;  /* 0x0000000aff0b7221 */ /* 0x002fc60000000000 */
[----:B------:R0:W-:Y:S01]  /*3d60*/  STS [R4+0x80], R9 ;  /* 0x0000800904007388 */ /* 0x0001e20000000800 */
[----:B---3--:R-:W-:-:S03]  /*3d70*/  FADD R13, RZ, R12 ;  /* 0x0000000cff0d7221 */ /* 0x008fc60000000000 */
[----:B------:R0:W-:Y:S04]  /*3d80*/  STS [R4+0x100], R11 ;  /* 0x0001000b04007388 */ /* 0x0001e80000000800 */
[----:B------:R0:W-:Y:S01]  /*3d90*/  STS [R4+0x180], R13 ;  /* 0x0001800d04007388 */ /* 0x0001e20000000800 */
[----:B------:R-:W-:Y:S05]  /*3da0*/  @!P0 BRA `(.L_x_48) ;  /* 0xfffffffc00bc8947 */ /* 0x000fea000383ffff */
.L_x_37:
[----:B------:R-:W-:Y:S05]  /*3db0*/  BSYNC.RECONVERGENT B0 ;  /* 0x0000000000007941 */ /* 0x000fea0003800200 */
.L_x_36:
[----:B------:R-:W-:Y:S01]  /*3dc0*/  BAR.SYNC.DEFER_BLOCKING 0x0 ;  /* 0x0000000000007b1d */ /* 0x000fe20000010000 */
[----:B------:R-:W-:-:S05]  /*3dd0*/  VIADD R18, R18, 0xffffffe0 ;  /* 0xffffffe012127836 */ /* 0x000fca0000000000 */
[----:B------:R-:W-:Y:S01]  /*3de0*/  UMOV UR5, UR10 ;  /* 0x0000000a00057c82 */ /* 0x000fe20008000000 */
[----:B------:R-:W-:Y:S05]  /*3df0*/  @P1 BRA `(.L_x_49) ;  /* 0xffffffd800801947 */ /* 0x000fea000383ffff */
.L_x_10:
[----:B------:R-:W-:Y:S01]  /*3e00*/  ISETP.GE.AND P0, PT, R0, R26, PT ;  /* 0x0000001a0000720c */ /* 0x000fe20003f06270 */
[----:B------:R-:W0:Y:S01]  /*3e10*/  LDCU UR12, c[0x0][0x3ac] ;  /* 0x00007580ff0c77ac */ /* 0x000e220008000800 */
[----:B------:R-:W-:Y:S01]  /*3e20*/  BSSY.RECONVERGENT B0, `(.L_x_50) ;  /* 0x000007c000007945 */ /* 0x000fe20003800200 */
[----:B---3--:R-:W-:-:S10]  /*3e30*/  LEA R5, R2, UR11, 0x2 ;  /* 0x0000000b02057c11 */ /* 0x008fd4000f8e10ff */
[----:B------:R-:W-:Y:S05]  /*3e40*/  @P0 BRA `(.L_x_51) ;  /* 0x0000000400e40947 */ /* 0x000fea0003800000 */
[----:B------:R-:W-:Y:S01]  /*3e50*/  LOP3.LUT R3, RZ, R0, RZ, 0x33, !PT ;  /* 0x00000000ff037212 */ /* 0x000fe200078e33ff */
[----:B------:R-:W-:Y:S01]  /*3e60*/  BSSY.RECONVERGENT B1, `(.L_x_52) ;  /* 0x0000026000017945 */ /* 0x000fe20003800200 */
[----:B012-4-:R-:W-:-:S03]  /*3e70*/  IMAD.MOV.U32 R7, RZ, RZ, R0 ;  /* 0x000000ffff077224 */ /* 0x017fc600078e0000 */
[----:B------:R-:W-:-:S05]  /*3e80*/  IMAD.IADD R6, R3, 0x1, R26 ;  /* 0x0000000103067824 */ /* 0x000fca00078e021a */
[----:B------:R-:W-:-:S04]  /*3e90*/  LOP3.LUT R3, R6, 0x60, RZ, 0xc0, !PT ;  /* 0x0000006006037812 */ /* 0x000fc800078ec0ff */
[----:B------:R-:W-:-:S13]  /*3ea0*/  ISETP.NE.AND P0, PT, R3, 0x60, PT ;  /* 0x000000600300780c */ /* 0x000fda0003f05270 */
[----:B------:R-:W-:Y:S05]  /*3eb0*/  @!P0 BRA `(.L_x_53) ;  /* 0x0000000000808947 */ /* 0x000fea0003800000 */
[----:B------:R-:W0:Y:S01]  /*3ec0*/  S2UR UR5, SR_CgaCtaId ;  /* 0x00000000000579c3 */ /* 0x000e220000008800 */
[----:B------:R-:W-:Y:S01]  /*3ed0*/  LEA.HI R4, R6, 0x1, RZ, 0x1b ;  /* 0x0000000106047811 */ /* 0x000fe200078fd8ff */
[----:B------:R-:W-:Y:S01]  /*3ee0*/  UMOV UR4, 0x400 ;  /* 0x0000040000047882 */ /* 0x000fe20000000000 */
[----:B------:R-:W-:-:S03]  /*3ef0*/  IMAD R8, R2, R26, R0 ;  /* 0x0000001a02087224 */ /* 0x000fc600078e0200 */
[C---:B------:R-:W-:Y:S01]  /*3f00*/  IMAD.SHL.U32 R3, R4.reuse, 0x20, RZ ;  /* 0x0000002004037824 */ /* 0x040fe200078e00ff */
[----:B------:R-:W-:-:S04]  /*3f10*/  LOP3.LUT R4, R4, 0x3, RZ, 0xc0, !PT ;  /* 0x0000000304047812 */ /* 0x000fc800078ec0ff */
[----:B------:R-:W-:Y:S01]  /*3f20*/  LOP3.LUT R3, R3, 0x60, RZ, 0xc0, !PT ;  /* 0x0000006003037812 */ /* 0x000fe200078ec0ff */
[----:B------:R-:W-:-:S04]  /*3f30*/  IMAD.MOV R9, RZ, RZ, -R4 ;  /* 0x000000ffff097224 */ /* 0x000fc800078e0a04 */
[----:B------:R-:W-:Y:S01]  /*3f40*/  IMAD.IADD R7, R3, 0x1, R0 ;  /* 0x0000000103077824 */ /* 0x000fe200078e0200 */
[----:B0-----:R-:W-:-:S06]  /*3f50*/  ULEA UR4, UR5, UR4, 0x18 ;  /* 0x0000000405047291 */ /* 0x001fcc000f8ec0ff */
[----:B------:R-:W-:-:S07]  /*3f60*/  LEA R8, R8, UR4, 0x2 ;  /* 0x0000000408087c11 */ /* 0x000fce000f8e10ff */
.L_x_56:
[----:B------:R-:W0:Y:S01]  /*3f70*/  LDS R12, [R5] ;  /* 0x00000000050c7984 */ /* 0x000e220000000800 */
[----:B------:R-:W-:Y:S01]  /*3f80*/  VIADD R9, R9, 0x1 ;  /* 0x0000000109097836 */ /* 0x000fe20000000000 */
[----:B------:R-:W-:Y:S02]  /*3f90*/  BSSY.RECONVERGENT B2, `(.L_x_54) ;  /* 0x000000f000027945 */ /* 0x000fe40003800200 */
[----:B------:R-:W1:Y:S02]  /*3fa0*/  LDS R3, [R8] ;  /* 0x0000000008037984 */ /* 0x000e640000000800 */
[----:B------:R-:W-:Y:S01]  /*3fb0*/  ISETP.NE.AND P2, PT, R9, RZ, PT ;  /* 0x000000ff0900720c */ /* 0x000fe20003f45270 */
[----:B0-----:R-:W0:Y:S08]  /*3fc0*/  MUFU.RCP R4, R12 ;  /* 0x0000000c00047308 */ /* 0x001e300000001000 */
[----:B-1----:R-:W1:Y:S01]  /*3fd0*/  FCHK P0, R3, R12 ;  /* 0x0000000c03007302 */ /* 0x002e620000000000 */
[----:B0-----:R-:W-:-:S04]  /*3fe0*/  FFMA R11, -R12, R4, 1 ;  /* 0x3f8000000c0b7423 */ /* 0x001fc80000000104 */
[----:B------:R-:W-:-:S04]  /*3ff0*/  FFMA R4, R4, R11, R4 ;  /* 0x0000000b04047223 */ /* 0x000fc80000000004 */
[----:B------:R-:W-:-:S04]  /*4000*/  FFMA R11, R3, R4, RZ ;  /* 0x00000004030b7223 */ /* 0x000fc800000000ff */
[----:B------:R-:W-:-:S04]  /*4010*/  FFMA R10, -R12, R11, R3 ;  /* 0x0000000b0c0a7223 */ /* 0x000fc80000000103 */
[----:B------:R-:W-:Y:S01]  /*4020*/  FFMA R11, R4, R10, R11 ;  /* 0x0000000a040b7223 */ /* 0x000fe2000000000b */
[----:B-1----:R-:W-:Y:S06]  /*4030*/  @!P0 BRA `(.L_x_55) ;  /* 0x0000000000108947 */ /* 0x002fec0003800000 */
[----:B------:R-:W-:Y:S01]  /*4040*/  IMAD.MOV.U32 R4, RZ, RZ, R12 ;  /* 0x000000ffff047224 */ /* 0x000fe200078e000c */
[----:B------:R-:W-:-:S07]  /*4050*/  MOV R10, 0x4070 ;  /* 0x00004070000a7802 */ /* 0x000fce0000000f00 */
[----:B------:R-:W-:Y:S05]  /*4060*/  CALL.REL.NOINC `($__internal_2_$__cuda_sm3x_div_rn_noftz_f32_slowpath) ;  /* 0x0000001c00587944 */ /* 0x000fea0003c00000 */
[----:B------:R-:W-:-:S07]  /*4070*/  IMAD.MOV.U32 R11, RZ, RZ, R3 ;  /* 0x000000ffff0b7224 */ /* 0x000fce00078e0003 */
.L_x_55:
[----:B------:R-:W-:Y:S05]  /*4080*/  BSYNC.RECONVERGENT B2 ;  /* 0x0000000000027941 */ /* 0x000fea0003800200 */
.L_x_54:
[----:B------:R0:W-:Y:S02]  /*4090*/  STS [R8], R11 ;  /* 0x0000000b08007388 */ /* 0x0001e40000000800 */
[----:B0-----:R-:W-:Y:S01]  /*40a0*/  VIADD R8, R8, 0x80 ;  /* 0x0000008008087836 */ /* 0x001fe20000000000 */
[----:B------:R-:W-:Y:S06]  /*40b0*/  @P2 BRA `(.L_x_56) ;  /* 0xfffffffc00ac2947 */ /* 0x000fec000383ffff */
.L_x_53:
[----:B------:R-:W-:Y:S05]  /*40c0*/  BSYNC.RECONVERGENT B1 ;  /* 0x0000000000017941 */ /* 0x000fea0003800200 */
.L_x_52:
[----:B------:R-:W-:-:S13]  /*40d0*/  ISETP.GE.U32.AND P0, PT, R6, 0x60, PT ;  /* 0x000000600600780c */ /* 0x000fda0003f06070 */
[----:B------:R-:W-:Y:S05]  /*40e0*/  @!P0 BRA `(.L_x_51) ;  /* 0x00000004003c8947 */ /* 0x000fea0003800000 */
[----:B------:R-:W0:Y:S01]  /*40f0*/  S2UR UR5, SR_CgaCtaId ;  /* 0x00000000000579c3 */ /* 0x000e220000008800 */
[----:B------:R-:W1:Y:S01]  /*4100*/  LDCU UR9, c[0x0][0x3ac] ;  /* 0x00007580ff0977ac */ /* 0x000e620008000800 */
[----:B------:R-:W-:Y:S01]  /*4110*/  UMOV UR4, 0x400 ;  /* 0x0000040000047882 */ /* 0x000fe20000000000 */
[----:B-1----:R-:W-:Y:S01]  /*4120*/  IMAD R3, R2, UR9, R7 ;  /* 0x0000000902037c24 */ /* 0x002fe2000f8e0207 */
[----:B0-----:R-:W-:-:S06]  /*4130*/  ULEA UR4, UR5, UR4, 0x18 ;  /* 0x0000000405047291 */ /* 0x001fcc000f8ec0ff */
[----:B------:R-:W-:-:S05]  /*4140*/  LEA R3, R3, UR4, 0x2 ;  /* 0x0000000403037c11 */ /* 0x000fca000f8e10ff */
[----:B------:R-:W-:-:S07]  /*4150*/  VIADD R6, R3, 0x100 ;  /* 0x0000010003067836 */ /* 0x000fce0000000000 */
.L_x_65:
[----:B------:R-:W0:Y:S01]  /*4160*/  LDS R10, [R5] ;  /* 0x00000000050a7984 */ /* 0x000e220000000800 */
[----:B------:R-:W-:Y:S01]  /*4170*/  VIADD R7, R7, 0x80 ;  /* 0x0000008007077836 */ /* 0x000fe20000000000 */
[----:B------:R-:W-:Y:S02]  /*4180*/  BSSY.RECONVERGENT B1, `(.L_x_57) ;  /* 0x000000f000017945 */ /* 0x000fe40003800200 */
[----:B------:R-:W1:Y:S02]  /*4190*/  LDS R3, [R6+-0x100] ;  /* 0xffff000006037984 */ /* 0x000e640000000800 */
[----:B------:R-:W-:Y:S01]  /*41a0*/  ISETP.GE.AND P2, PT, R7, UR12, PT ;  /* 0x0000000c07007c0c */ /* 0x000fe2000bf46270 */
        /* <DEDUP_REMOVED lines=12> */
.L_x_58:
[----:B------:R-:W-:Y:S05]  /*4270*/  BSYNC.RECONVERGENT B1 ;  /* 0x0000000000017941 */ /* 0x000fea0003800200 */
.L_x_57:
[----:B------:R-:W-:Y:S01]  /*4280*/  STS [R6+-0x100], R9 ;  /* 0xffff000906007388 */ /* 0x000fe20000000800 */
[----:B------:R-:W-:Y:S03]  /*4290*/  BSSY.RECONVERGENT B1, `(.L_x_59) ;  /* 0x000000f000017945 */ /* 0x000fe60003800200 */
[----:B------:R-:W0:Y:S04]  /*42a0*/  LDS R10, [R5] ;  /* 0x00000000050a7984 */ /* 0x000e280000000800 */
[----:B------:R-:W1:Y:S01]  /*42b0*/  LDS R3, [R6+-0x80] ;  /* 0xffff800006037984 */ /* 0x000e620000000800 */
        /* <DEDUP_REMOVED lines=12> */
.L_x_60:
[----:B------:R-:W-:Y:S05]  /*4380*/  BSYNC.RECONVERGENT B1 ;  /* 0x0000000000017941 */ /* 0x000fea0003800200 */
.L_x_59:
[----:B------:R-:W-:Y:S01]  /*4390*/  STS [R6+-0x80], R11 ;  /* 0xffff800b06007388 */ /* 0x000fe20000000800 */
[----:B------:R-:W-:Y:S03]  /*43a0*/  BSSY.RECONVERGENT B1, `(.L_x_61) ;  /* 0x000000f000017945 */ /* 0x000fe60003800200 */
[----:B------:R-:W0:Y:S04]  /*43b0*/  LDS R10, [R5] ;  /* 0x00000000050a7984 */ /* 0x000e280000000800 */
[----:B------:R-:W1:Y:S01]  /*43c0*/  LDS R3, [R6] ;  /* 0x0000000006037984 */ /* 0x000e620000000800 */
        /* <DEDUP_REMOVED lines=12> */
.L_x_62:
[----:B------:R-:W-:Y:S05]  /*4490*/  BSYNC.RECONVERGENT B1 ;  /* 0x0000000000017941 */ /* 0x000fea0003800200 */
.L_x_61:
[----:B------:R-:W-:Y:S01]  /*44a0*/  STS [R6], R9 ;  /* 0x0000000906007388 */ /* 0x000fe20000000800 */
[----:B------:R-:W-:Y:S03]  /*44b0*/  BSSY.RECONVERGENT B1, `(.L_x_63) ;  /* 0x000000f000017945 */ /* 0x000fe60003800200 */
[----:B------:R-:W0:Y:S04]  /*44c0*/  LDS R10, [R5] ;  /* 0x00000000050a7984 */ /* 0x000e280000000800 */
[----:B------:R-:W1:Y:S01]  /*44d0*/  LDS R3, [R6+0x80] ;  /* 0x0000800006037984 */ /* 0x000e620000000800 */
        /* <DEDUP_REMOVED lines=12> */
.L_x_64:
[----:B------:R-:W-:Y:S05]  /*45a0*/  BSYNC.RECONVERGENT B1 ;  /* 0x0000000000017941 */ /* 0x000fea0003800200 */
.L_x_63:
[----:B------:R0:W-:Y:S02]  /*45b0*/  STS [R6+0x80], R11 ;  /* 0x0000800b06007388 */ /* 0x0001e40000000800 */
[----:B0-----:R-:W-:Y:S01]  /*45c0*/  VIADD R6, R6, 0x200 ;  /* 0x0000020006067836 */ /* 0x001fe20000000000 */
[----:B------:R-:W-:Y:S06]  /*45d0*/  @!P2 BRA `(.L_x_65) ;  /* 0xfffffff800e0a947 */ /* 0x000fec000383ffff */
.L_x_51:
[----:B0-----:R-:W-:Y:S05]  /*45e0*/  BSYNC.RECONVERGENT B0 ;  /* 0x0000000000007941 */ /* 0x001fea0003800200 */
.L_x_50:
[----:B------:R-:W0:Y:S01]  /*45f0*/  LDC R3, c[0x0][0x3ac] ;  /* 0x0000eb00ff037b82 */ /* 0x000e220000000800 */
[----:B------:R-:W-:Y:S01]  /*4600*/  ISETP.NE.AND P1, PT, R0, RZ, PT ;  /* 0x000000ff0000720c */ /* 0x000fe20003f25270 */
[----:B------:R-:W3:Y:S01]  /*4610*/  LDCU.64 UR12, c[0x0][0x380] ;  /* 0x00007000ff0c77ac */ /* 0x000ee20008000a00 */
[----:B------:R-:W-:Y:S01]  /*4620*/  BSSY.RECONVERGENT B0, `(.L_x_66) ;  /* 0x0000021000007945 */ /* 0x000fe20003800200 */
[----:B--2---:R-:W-:Y:S01]  /*4630*/  LEA R4, R2, UR10, 0x2 ;  /* 0x0000000a02047c11 */ /* 0x004fe2000f8e10ff */
[----:B------:R-:W2:Y:S01]  /*4640*/  LDCU.64 UR14, c[0x0][0x380] ;  /* 0x00007000ff0e77ac */ /* 0x000ea20008000a00 */
[----:B0-----:R-:W-:-:S08]  /*4650*/  ISETP.GE.AND P2, PT, R0, R3, PT ;  /* 0x000000030000720c */ /* 0x001fd00003f46270 */
[----:B--23--:R-:W-:Y:S05]  /*4660*/  @P1 BRA `(.L_x_67) ;  /* 0x0000000000701947 */ /* 0x00cfea0003800000 */
[----:B-1----:R-:W0:Y:S01]  /*4670*/  LDS R6, [R5] ;  /* 0x0000000005067984 */ /* 0x002e220000000800 */
[----:B------:R-:W-:Y:S01]  /*4680*/  IMAD.MOV.U32 R10, RZ, RZ, 0x3e055027 ;  /* 0x3e055027ff0a7424 */ /* 0x000fe200078e00ff */
[----:B0-----:R-:W-:-:S04]  /*4690*/  FSETP.GEU.AND P0, PT, R6, 1.175494350822287508e-38, PT ;  /* 0x008000000600780b */ /* 0x001fc80003f0e000 */
[----:B------:R-:W-:-:S09]  /*46a0*/  FSEL R5, RZ, -23, P0 ;  /* 0xc1b80000ff057808 */ /* 0x000fd20000000000 */
[----:B------:R-:W-:-:S04]  /*46b0*/  @!P0 FMUL R6, R6, 8388608 ;  /* 0x4b00000006068820 */ /* 0x000fc80000400000 */
[C---:B----4-:R-:W-:Y:S01]  /*46c0*/  VIADD R7, R6.reuse, 0xc0d55555 ;  /* 0xc0d5555506077836 */ /* 0x050fe20000000000 */
[----:B------:R-:W-:-:S04]  /*46d0*/  ISETP.GT.U32.AND P0, PT, R6, 0x7f7fffff, PT ;  /* 0x7f7fffff0600780c */ /* 0x000fc80003f04070 */
[----:B------:R-:W-:-:S05]  /*46e0*/  LOP3.LUT R7, R7, 0xff800000, RZ, 0xc0, !PT ;  /* 0xff80000007077812 */ /* 0x000fca00078ec0ff */
[----:B------:R-:W-:-:S04]  /*46f0*/  IMAD.IADD R8, R6, 0x1, -R7 ;  /* 0x0000000106087824 */ /* 0x000fc800078e0a07 */
[----:B------:R-:W-:-:S04]  /*4700*/  FADD R9, R8, -1 ;  /* 0xbf80000008097421 */ /* 0x000fc80000000000 */
[----:B------:R-:W-:-:S04]  /*4710*/  FFMA R8, R9, -R10, 0.14084610342979431152 ;  /* 0x3e1039f609087423 */ /* 0x000fc8000000080a */
[----:B------:R-:W-:-:S04]  /*4720*/  FFMA R8, R9, R8, -0.12148627638816833496 ;  /* 0xbdf8cdcc09087423 */ /* 0x000fc80000000008 */
[----:B------:R-:W-:-:S04]  /*4730*/  FFMA R8, R9, R8, 0.13980610668659210205 ;  /* 0x3e0f295509087423 */ /* 0x000fc80000000008 */
[----:B------:R-:W-:-:S04]  /*4740*/  FFMA R8, R9, R8, -0.16684235632419586182 ;  /* 0xbe2ad8b909087423 */ /* 0x000fc80000000008 */
[----:B------:R-:W-:-:S04]  /*4750*/  FFMA R8, R9, R8, 0.20012299716472625732 ;  /* 0x3e4ced0b09087423 */ /* 0x000fc80000000008 */
[----:B------:R-:W-:-:S04]  /*4760*/  FFMA R8, R9, R8, -0.24999669194221496582 ;  /* 0xbe7fff2209087423 */ /* 0x000fc80000000008 */
[----:B------:R-:W-:-:S04]  /*4770*/  FFMA R8, R9, R8, 0.33333182334899902344 ;  /* 0x3eaaaa7809087423 */ /* 0x000fc80000000008 */
[C---:B------:R-:W-:Y:S01]  /*4780*/  FFMA R10, R9.reuse, R8, -0.5 ;  /* 0xbf000000090a7423 */ /* 0x040fe20000000008 */
[----:B------:R-:W-:Y:S01]  /*4790*/  I2FP.F32.S32 R8, R7 ;  /* 0x0000000700087245 */ /* 0x000fe20000201400 */
[----:B------:R-:W-:Y:S02]  /*47a0*/  IMAD.MOV.U32 R7, RZ, RZ, 0x7f800000 ;  /* 0x7f800000ff077424 */ /* 0x000fe400078e00ff */
[C---:B------:R-:W-:Y:S02]  /*47b0*/  FMUL R10, R9.reuse, R10 ;  /* 0x0000000a090a7220 */ /* 0x040fe40000400000 */
[----:B------:R-:W-:Y:S02]  /*47c0*/  FFMA R5, R8, 1.1920928955078125e-07, R5 ;  /* 0x3400000008057823 */ /* 0x000fe40000000005 */
[----:B------:R-:W-:-:S04]  /*47d0*/  FFMA R10, R9, R10, R9 ;  /* 0x0000000a090a7223 */ /* 0x000fc80000000009 */
[----:B------:R-:W-:Y:S01]  /*47e0*/  FFMA R5, R5, 0.69314718246459960938, R10 ;  /* 0x3f31721805057823 */ /* 0x000fe2000000000a */
[C---:B------:R-:W-:Y:S01]  /*47f0*/  @P0 FFMA R5, R6.reuse, R7, +INF ;  /* 0x7f80000006050423 */ /* 0x040fe20000000007 */
[----:B------:R-:W-:-:S04]  /*4800*/  FSETP.NEU.AND P0, PT, R6, RZ, PT ;  /* 0x000000ff0600720b */ /* 0x000fc80003f0d000 */
[----:B------:R-:W-:-:S05]  /*4810*/  FSEL R5, R5, -INF , P0 ;  /* 0xff80000005057808 */ /* 0x000fca0000000000 */
[----:B------:R0:W-:Y:S04]  /*4820*/  STS [R4], R5 ;  /* 0x0000000504007388 */ /* 0x0001e80000000800 */
.L_x_67:
[----:B------:R-:W-:Y:S05]  /*4830*/  BSYNC.RECONVERGENT B0 ;  /* 0x0000000000007941 */ /* 0x000fea0003800200 */
.L_x_66:
[----:B------:R-:W-:Y:S04]  /*4840*/  BSSY.RECONVERGENT B0, `(.L_x_68) ;  /* 0x0000103000007945 */ /* 0x000fe80003800200 */
[----:B------:R-:W-:Y:S05]  /*4850*/  @P2 BRA `(.L_x_69) ;  /* 0x0000001000042947 */ /* 0x000fea0003800000 */
[----:B-1----:R-:W-:Y:S01]  /*4860*/  LOP3.LUT R6, RZ, R0, RZ, 0x33, !PT ;  /* 0x00000000ff067212 */ /* 0x002fe200078e33ff */
[----:B------:R-:W-:Y:S01]  /*4870*/  BSSY.RECONVERGENT B1, `(.L_x_70) ;  /* 0x000001d000017945 */ /* 0x000fe20003800200 */
[----:B------:R-:W-:-:S03]  /*4880*/  IMAD.MOV.U32 R10, RZ, RZ, R0 ;  /* 0x000000ffff0a7224 */ /* 0x000fc600078e0000 */
[----:B------:R-:W-:-:S05]  /*4890*/  IMAD.IADD R6, R6, 0x1, R3 ;  /* 0x0000000106067824 */ /* 0x000fca00078e0203 */
[C---:B0-----:R-:W-:Y:S02]  /*48a0*/  LOP3.LUT R5, R6.reuse, 0x60, RZ, 0xc0, !PT ;  /* 0x0000006006057812 */ /* 0x041fe400078ec0ff */
[----:B------:R-:W-:Y:S02]  /*48b0*/  ISETP.GE.U32.AND P2, PT, R6, 0x60, PT ;  /* 0x000000600600780c */ /* 0x000fe40003f46070 */
[----:B------:R-:W-:-:S13]  /*48c0*/  ISETP.NE.AND P0, PT, R5, 0x60, PT ;  /* 0x000000600500780c */ /* 0x000fda0003f05270 */
[----:B------:R-:W-:Y:S05]  /*48d0*/  @!P0 BRA `(.L_x_71) ;  /* 0x0000000000588947 */ /* 0x000fea0003800000 */
[----:B------:R-:W0:Y:S01]  /*48e0*/  S2UR UR5, SR_CgaCtaId ;  /* 0x00000000000579c3 */ /* 0x000e220000008800 */
[----:B------:R-:W-:Y:S01]  /*48f0*/  LEA.HI R6, R6, 0x1, RZ, 0x1b ;  /* 0x0000000106067811 */ /* 0x000fe200078fd8ff */
[----:B------:R-:W-:Y:S01]  /*4900*/  UMOV UR4, 0x400 ;  /* 0x0000040000047882 */ /* 0x000fe20000000000 */
[----:B------:R-:W-:-:S03]  /*4910*/  IMAD R5, R2, R3, R0 ;  /* 0x0000000302057224 */ /* 0x000fc600078e0200 */
[C---:B----4-:R-:W-:Y:S01]  /*4920*/  IMAD.SHL.U32 R7, R6.reuse, 0x20, RZ ;  /* 0x0000002006077824 */ /* 0x050fe200078e00ff */
[----:B------:R-:W-:-:S04]  /*4930*/  LOP3.LUT R6, R6, 0x3, RZ, 0xc0, !PT ;  /* 0x0000000306067812 */ /* 0x000fc800078ec0ff */
[----:B------:R-:W-:Y:S01]  /*4940*/  LOP3.LUT R7, R7, 0x60, RZ, 0xc0, !PT ;  /* 0x0000006007077812 */ /* 0x000fe200078ec0ff */
[----:B------:R-:W-:-:S04]  /*4950*/  IMAD.MOV R9, RZ, RZ, -R6 ;  /* 0x000000ffff097224 */ /* 0x000fc800078e0a06 */
[----:B------:R-:W-:Y:S01]  /*4960*/  IMAD.IADD R10, R7, 0x1, R0 ;  /* 0x00000001070a7824 */ /* 0x000fe200078e0200 */
[----:B0-----:R-:W-:-:S06]  /*4970*/  ULEA UR4, UR5, UR4, 0x18 ;  /* 0x0000000405047291 */ /* 0x001fcc000f8ec0ff */
[----:B------:R-:W-:-:S07]  /*4980*/  LEA R8, R5, UR4, 0x2 ;  /* 0x0000000405087c11 */ /* 0x000fce000f8e10ff */
.L_x_72:
[----:B0-----:R0:W1:Y:S01]  /*4990*/  LDS R11, [R8] ;  /* 0x00000000080b7984 */ /* 0x0010620000000800 */
[----:B------:R-:W-:Y:S01]  /*49a0*/  IADD3 R0, P0, PT, R5, UR8, RZ ;  /* 0x0000000805007c10 */ /* 0x000fe2000ff1e0ff */
[----:B------:R-:W-:-:S03]  /*49b0*/  VIADD R9, R9, 0x1 ;  /* 0x0000000109097836 */ /* 0x000fc60000000000 */
[C---:B------:R-:W-:Y:S01]  /*49c0*/  LEA.HI.X.SX32 R7, R5.reuse, UR18, 0x1, P0 ;  /* 0x0000001205077c11 */ /* 0x040fe200080f0eff */
[----:B------:R-:W-:Y:S01]  /*49d0*/  VIADD R5, R5, 0x20 ;  /* 0x0000002005057836 */ /* 0x000fe20000000000 */
[----:B------:R-:W-:Y:S01]  /*49e0*/  LEA R6, P0, R0, UR12, 0x2 ;  /* 0x0000000c00067c11 */ /* 0x000fe2000f8010ff */
[----:B0-----:R-:W-:-:S03]  /*49f0*/  VIADD R8, R8, 0x80 ;  /* 0x0000008008087836 */ /* 0x001fc60000000000 */
[----:B------:R-:W-:Y:S02]  /*4a00*/  LEA.HI.X R7, R0, UR13, R7, 0x2, P0 ;  /* 0x0000000d00077c11 */ /* 0x000fe400080f1407 */
[----:B------:R-:W-:-:S03]  /*4a10*/  ISETP.NE.AND P0, PT, R9, RZ, PT ;  /* 0x000000ff0900720c */ /* 0x000fc60003f05270 */
[----:B-1----:R0:W-:Y:S10]  /*4a20*/  STG.E desc[UR16][R6.64], R11 ;  /* 0x0000000b06007986 */ /* 0x0021f4000c101910 */
[----:B------:R-:W-:Y:S05]  /*4a30*/  @P0 BRA `(.L_x_72) ;  /* 0xfffffffc00d40947 */ /* 0x000fea000383ffff */
.L_x_71:
[----:B------:R-:W-:Y:S05]  /*4a40*/  BSYNC.RECONVERGENT B1 ;  /* 0x0000000000017941 */ /* 0x000fea0003800200 */
.L_x_70:
[----:B------:R-:W-:Y:S05]  /*4a50*/  @!P2 BRA `(.L_x_69) ;  /* 0x0000000c0084a947 */ /* 0x000fea0003800000 */
[----:B------:R-:W1:Y:S01]  /*4a60*/  S2UR UR5, SR_CgaCtaId ;  /* 0x00000000000579c3 */ /* 0x000e620000008800 */
[--C-:B------:R-:W-:Y:S01]  /*4a70*/  IMAD.IADD R0, R3, 0x1, -R10.reuse ;  /* 0x0000000103007824 */ /* 0x100fe200078e0a0a */
[----:B------:R-:W-:Y:S01]  /*4a80*/  UMOV UR4, 0x400 ;  /* 0x0000040000047882 */ /* 0x000fe20000000000 */
[----:B------:R-:W-:Y:S01]  /*4a90*/  IMAD R8, R2, R3, R10 ;  /* 0x0000000302087224 */ /* 0x000fe200078e020a */
[----:B------:R-:W-:Y:S01]  /*4aa0*/  BSSY.RECONVERGENT B1, `(.L_x_73) ;  /* 0x0000080000017945 */ /* 0x000fe20003800200 */
[----:B------:R-:W-:Y:S02]  /*4ab0*/  PLOP3.LUT P0, PT, PT, PT, PT, 0x80, 0x8 ;  /* 0x000000000008781c */ /* 0x000fe40003f0f070 */
[----:B------:R-:W-:Y:S01]  /*4ac0*/  ISETP.GT.AND P2, PT, R0, 0x180, PT ;  /* 0x000001800000780c */ /* 0x000fe20003f44270 */
[C---:B----4-:R-:W-:Y:S02]  /*4ad0*/  VIADD R9, R8.reuse, 0x20 ;  /* 0x0000002008097836 */ /* 0x050fe40000000000 */
[----:B0-----:R-:W-:-:S02]  /*4ae0*/  VIADD R6, R8, 0x40 ;  /* 0x0000004008067836 */ /* 0x001fc40000000000 */
[----:B------:R-:W-:Y:S01]  /*4af0*/  VIADD R7, R8, 0x60 ;  /* 0x0000006008077836 */ /* 0x000fe20000000000 */
[----:B-1----:R-:W-:-:S06]  /*4b00*/  ULEA UR4, UR5, UR4, 0x18 ;  /* 0x0000000405047291 */ /* 0x002fcc000f8ec0ff */
[----:B------:R-:W-:-:S05]  /*4b10*/  LEA R0, R8, UR4, 0x2 ;  /* 0x0000000408007c11 */ /* 0x000fca000f8e10ff */
[----:B------:R-:W-:Y:S01]  /*4b20*/  VIADD R0, R0, 0x100 ;  /* 0x0000010000007836 */ /* 0x000fe20000000000 */
[----:B------:R-:W-:Y:S06]  /*4b30*/  @!P2 BRA `(.L_x_74) ;  /* 0x0000000400d8a947 */ /* 0x000fec0003800000 */
[----:B------:R-:W-:Y:S01]  /*4b40*/  PLOP3.LUT P0, PT, PT, PT, PT, 0x8, 0x80 ;  /* 0x000000000080781c */ /* 0x000fe20003f0e170 */
[----:B------:R-:W-:-:S12]  /*4b50*/  VIADD R5, R3, 0xfffffe80 ;  /* 0xfffffe8003057836 */ /* 0x000fd80000000000 */
.L_x_75:
[----:B0-----:R-:W0:Y:S01]  /*4b60*/  LDS R11, [R0+-0x100] ;  /* 0xffff0000000b7984 */ /* 0x001e220000000800 */
[C---:B------:R-:W-:Y:S01]  /*4b70*/  IADD3 R13, P2, PT, R8.reuse, UR8, RZ ;  /* 0x00000008080d7c10 */ /* 0x040fe2000ff5e0ff */
[----:B------:R-:W-:Y:S01]  /*4b80*/  VIADD R16, R8, 0x80 ;  /* 0x0000008008107836 */ /* 0x000fe20000000000 */
[----:B------:R-:W-:Y:S01]  /*4b90*/  IADD3 R18, P3, PT, R6, UR8, RZ ;  /* 0x0000000806127c10 */ /* 0x000fe2000ff7e0ff */
[----:B------:R-:W1:Y:S01]  /*4ba0*/  LDS R17, [R0+-0x80] ;  /* 0xffff800000117984 */ /* 0x000e620000000800 */
[----:B------:R-:W-:Y:S01]  /*4bb0*/  LEA.HI.X.SX32 R14, R8, UR18, 0x1, P2 ;  /* 0x00000012080e7c11 */ /* 0x000fe200090f0eff */
[----:B------:R-:W-:Y:S01]  /*4bc0*/  VIADD R10, R10, 0x200 ;  /* 0x000002000a0a7836 */ /* 0x000fe20000000000 */
[C---:B------:R-:W-:Y:S01]  /*4bd0*/  LEA R12, P2, R13.reuse, UR14, 0x2 ;  /* 0x0000000e0d0c7c11 */ /* 0x040fe2000f8410ff */
[----:B------:R-:W2:Y:S01]  /*4be0*/  LDS R25, [R0] ;  /* 0x0000000000197984 */ /* 0x000ea20000000800 */
[----:B------:R-:W-:Y:S02]  /*4bf0*/  LEA.HI.X.SX32 R19, R6, UR18, 0x1, P3 ;  /* 0x0000001206137c11 */ /* 0x000fe400098f0eff */
[----:B------:R-:W-:Y:S01]  /*4c00*/  LEA.HI.X R13, R13, UR15, R14, 0x2, P2 ;  /* 0x0000000f0d0d7c11 */ /* 0x000fe200090f140e */
[----:B------:R-:W3:Y:S01]  /*4c10*/  LDS R27, [R0+0x80] ;  /* 0x00008000001b7984 */ /* 0x000ee20000000800 */
[----:B------:R-:W-:-:S02]  /*4c20*/  IADD3 R15, P2, PT, R9, UR8, RZ ;  /* 0x00000008090f7c10 */ /* 0x000fc4000ff5e0ff */
[C---:B------:R-:W-:Y:S01]  /*4c30*/  LEA R22, P3, R18.reuse, UR14, 0x2 ;  /* 0x0000000e12167c11 */ /* 0x040fe2000f8610ff */
[----:B------:R-:W4:Y:S01]  /*4c40*/  LDS R29, [R0+0x100] ;  /* 0x00010000001d7984 */ /* 0x000f220000000800 */
[----:B------:R-:W-:Y:S02]  /*4c50*/  LEA.HI.X.SX32 R20, R9, UR18, 0x1, P2 ;  /* 0x0000001209147c11 */ /* 0x000fe400090f0eff */
[C---:B------:R-:W-:Y:S01]  /*4c60*/  LEA R14, P2, R15.reuse, UR14, 0x2 ;  /* 0x0000000e0f0e7c11 */ /* 0x040fe2000f8410ff */
[----:B------:R-:W5:Y:S01]  /*4c70*/  LDS R26, [R0+0x180] ;  /* 0x00018000001a7984 */ /* 0x000f620000000800 */
[----:B------:R-:W-:Y:S02]  /*4c80*/  LEA.HI.X R23, R18, UR15, R19, 0x2, P3 ;  /* 0x0000000f12177c11 */ /* 0x000fe400098f1413 */
[----:B------:R-:W-:Y:S01]  /*4c90*/  LEA.HI.X R15, R15, UR15, R20, 0x2, P2 ;  /* 0x0000000f0f0f7c11 */ /* 0x000fe200090f1414 */
[----:B------:R-:W-:Y:S04]  /*4ca0*/  LDS R21, [R0+0x300] ;  /* 0x0003000000157984 */ /* 0x000fe80000000800 */
[----:B0-----:R0:W-:Y:S04]  /*4cb0*/  STG.E desc[UR16][R12.64], R11 ;  /* 0x0000000b0c007986 */ /* 0x0011e8000c101910 */
[----:B-1----:R1:W-:Y:S04]  /*4cc0*/  STG.E desc[UR16][R14.64], R17 ;  /* 0x000000110e007986 */ /* 0x0023e8000c101910 */
[----:B--2---:R2:W-:Y:S01]  /*4cd0*/  STG.E desc[UR16][R22.64], R25 ;  /* 0x0000001916007986 */ /* 0x0045e2000c101910 */
[----:B0-----:R-:W-:-:S03]  /*4ce0*/  IADD3 R11, P4, PT, R7, UR8, RZ ;  /* 0x00000008070b7c10 */ /* 0x001fc6000ff9e0ff */
[----:B------:R-:W-:Y:S01]  /*4cf0*/  LDS R23, [R0+0x380] ;  /* 0x0003800000177984 */ /* 0x000fe20000000800 */
[----:B------:R-:W-:Y:S02]  /*4d00*/  IADD3 R13, P5, PT, R16, UR8, RZ ;  /* 0x00000008100d7c10 */ /* 0x000fe4000ffbe0ff */
[----:B------:R-:W-:Y:S01]  /*4d10*/  LEA.HI.X.SX32 R20, R7, UR18, 0x1, P4 ;  /* 0x0000001207147c11 */ /* 0x000fe2000a0f0eff */
[----:B-1----:R-:W-:Y:S01]  /*4d20*/  VIADD R14, R6, 0x80 ;  /* 0x00000080060e7836 */ /* 0x002fe20000000000 */
[----:B------:R-:W-:Y:S01]  /*4d30*/  LEA R18, P2, R11, UR14, 0x2 ;  /* 0x0000000e0b127c11 */ /* 0x000fe2000f8410ff */
[----:B------:R-:W-:Y:S01]  /*4d40*/  LDS R25, [R0+0x480] ;  /* 0x0004800000197984 */ /* 0x000fe20000000800 */
[----:B------:R-:W-:Y:S01]  /*4d50*/  LEA.HI.X.SX32 R16, R16, UR18, 0x1, P5 ;  /* 0x0000001210107c11 */ /* 0x000fe2000a8f0eff */
[----:B--2---:R-:W-:Y:S01]  /*4d60*/  VIADD R22, R7, 0x80 ;  /* 0x0000008007167836 */ /* 0x004fe20000000000 */
[----:B------:R-:W-:Y:S02]  /*4d70*/  LEA R12, P3, R13, UR14, 0x2 ;  /* 0x0000000e0d0c7c11 */ /* 0x000fe4000f8610ff */
[----:B------:R-:W-:-:S02]  /*4d80*/  LEA.HI.X R19, R11, UR15, R20, 0x2, P2 ;  /* 0x0000000f0b137c11 */ /* 0x000fc400090f1414 */
[----:B------:R-:W0:Y:S01]  /*4d90*/  LDS R11, [R0+0x200] ;  /* 0x00020000000b7984 */ /* 0x000e220000000800 */
[----:B------:R-:W-:Y:S01]  /*4da0*/  LEA.HI.X R13, R13, UR15, R16, 0x2, P3 ;  /* 0x0000000f0d0d7c11 */ /* 0x000fe200098f1410 */
[----:B------:R-:W-:Y:S01]  /*4db0*/  VIADD R16, R9, 0x80 ;  /* 0x0000008009107836 */ /* 0x000fe20000000000 */
[----:B------:R-:W-:Y:S01]  /*4dc0*/  IADD3 R28, P3, PT, R14, UR8, RZ ;  /* 0x000000080e1c7c10 */ /* 0x000fe2000ff7e0ff */
[----:B------:R-:W1:Y:S03]  /*4dd0*/  LDS R20, [R0+0x280] ;  /* 0x0002800000147984 */ /* 0x000e660000000800 */
[----:B------:R-:W-:Y:S01]  /*4de0*/  IADD3 R24, P2, PT, R16, UR8, RZ ;  /* 0x0000000810187c10 */ /* 0x000fe2000ff5e0ff */
[----:B---3--:R-:W-:Y:S01]  /*4df0*/  STG.E desc[UR16][R18.64], R27 ;  /* 0x0000001b12007986 */ /* 0x008fe2000c101910 */
[----:B------:R-:W-:Y:S02]  /*4e00*/  LEA.HI.X.SX32 R15, R14, UR18, 0x1, P3 ;  /* 0x000000120e0f7c11 */ /* 0x000fe400098f0eff */
[----:B------:R-:W-:Y:S01]  /*4e10*/  LEA.HI.X.SX32 R17, R16, UR18, 0x1, P2 ;  /* 0x0000001210117c11 */ /* 0x000fe200090f0eff */
[----:B----4-:R2:W-:Y:S01]  /*4e20*/  STG.E desc[UR16][R12.64], R29 ;  /* 0x0000001d0c007986 */ /* 0x0105e2000c101910 */
[----:B------:R-:W-:-:S02]  /*4e30*/  LEA R16, P2, R24, UR14, 0x2 ;  /* 0x0000000e18107c11 */ /* 0x000fc4000f8410ff */
[----:B------:R-:W-:Y:S02]  /*4e40*/  LEA R14, P3, R28, UR14, 0x2 ;  /* 0x0000000e1c0e7c11 */ /* 0x000fe4000f8610ff */
[----:B------:R-:W-:Y:S02]  /*4e50*/  LEA.HI.X R17, R24, UR15, R17, 0x2, P2 ;  /* 0x0000000f18117c11 */ /* 0x000fe400090f1411 */
[----:B------:R-:W-:Y:S01]  /*4e60*/  LEA.HI.X R15, R28, UR15, R15, 0x2, P3 ;  /* 0x0000000f1c0f7c11 */ /* 0x000fe200098f140f */
[----:B------:R-:W-:Y:S01]  /*4e70*/  VIADD R28, R9, 0x100 ;  /* 0x00000100091c7836 */ /* 0x000fe20000000000 */
[----:B------:R-:W3:Y:S01]  /*4e80*/  LDS R24, [R0+0x400] ;  /* 0x0004000000187984 */ /* 0x000ee20000000800 */
[----:B--2---:R-:W-:-:S03]  /*4e90*/  VIADD R12, R8, 0x100 ;  /* 0x00000100080c7836 */ /* 0x004fc60000000000 */
[----:B-----5:R2:W-:Y:S02]  /*4ea0*/  STG.E desc[UR16][R16.64], R26 ;  /* 0x0000001a10007986 */ /* 0x0205e4000c101910 */
[----:B------:R-:W-:Y:S02]  /*4eb0*/  IADD3 R13, P4, PT, R12, UR8, RZ ;  /* 0x000000080c0d7c10 */ /* 0x000fe4000ff9e0ff */
[----:B--2---:R-:W-:Y:S02]  /*4ec0*/  IADD3 R17, P2, PT, R22, UR8, RZ ;  /* 0x0000000816117c10 */ /* 0x004fe4000ff5e0ff */
[----:B------:R-:W-:Y:S01]  /*4ed0*/  LEA.HI.X.SX32 R26, R12, UR18, 0x1, P4 ;  /* 0x000000120c1a7c11 */ /* 0x000fe2000a0f0eff */
[----:B0-----:R0:W-:Y:S01]  /*4ee0*/  STG.E desc[UR16][R14.64], R11 ;  /* 0x0000000b0e007986 */ /* 0x0011e2000c101910 */
[----:B------:R-:W-:Y:S02]  /*4ef0*/  LEA.HI.X.SX32 R18, R22, UR18, 0x1, P2 ;  /* 0x0000001216127c11 */ /* 0x000fe400090f0eff */
[----:B------:R-:W-:Y:S01]  /*4f00*/  LEA R16, P2, R17, UR14, 0x2 ;  /* 0x0000000e11107c11 */ /* 0x000fe2000f8410ff */
[----:B------:R-:W2:Y:S01]  /*4f10*/  LDS R11, [R0+0x500] ;  /* 0x00050000000b7984 */ /* 0x000ea20000000800 */
[----:B------:R-:W-:-:S02]  /*4f20*/  IADD3 R22, P3, PT, R28, UR8, RZ ;  /* 0x000000081c167c10 */ /* 0x000fc4000ff7e0ff */
[----:B------:R-:W-:Y:S02]  /*4f30*/  LEA.HI.X R17, R17, UR15, R18, 0x2, P2 ;  /* 0x0000000f11117c11 */ /* 0x000fe400090f1412 */
[----:B------:R-:W-:Y:S02]  /*4f40*/  LEA.HI.X.SX32 R27, R28, UR18, 0x1, P3 ;  /* 0x000000121c1b7c11 */ /* 0x000fe400098f0eff */
[C---:B------:R-:W-:Y:S01]  /*4f50*/  LEA R18, P3, R13.reuse, UR14, 0x2 ;  /* 0x0000000e0d127c11 */ /* 0x040fe2000f8610ff */
[----:B-1----:R-:W-:Y:S01]  /*4f60*/  STG.E desc[UR16][R16.64], R20 ;  /* 0x0000001410007986 */ /* 0x002fe2000c101910 */
[C---:B------:R-:W-:Y:S02]  /*4f70*/  LEA R12, P2, R22.reuse, UR14, 0x2 ;  /* 0x0000000e160c7c11 */ /* 0x040fe4000f8410ff */
[----:B------:R-:W-:Y:S01]  /*4f80*/  LEA.HI.X R19, R13, UR15, R26, 0x2, P3 ;  /* 0x0000000f0d137c11 */ /* 0x000fe200098f141a */
[----:B------:R-:W1:Y:S01]  /*4f90*/  LDS R20, [R0+0x580] ;  /* 0x0005800000147984 */ /* 0x000e620000000800 */
[----:B------:R-:W-:Y:S01]  /*4fa0*/  LEA.HI.X R13, R22, UR15, R27, 0x2, P2 ;  /* 0x0000000f160d7c11 */ /* 0x000fe200090f141b */
[----:B------:R-:W-:-:S02]  /*4fb0*/  VIADD R26, R6, 0x100 ;  /* 0x00000100061a7836 */ /* 0x000fc40000000000 */
[----:B------:R4:W-:Y:S01]  /*4fc0*/  STG.E desc[UR16][R18.64], R21 ;  /* 0x0000001512007986 */ /* 0x0009e2000c101910 */
[----:B------:R-:W-:Y:S02]  /*4fd0*/  VIADD R27, R7, 0x100 ;  /* 0x00000100071b7836 */ /* 0x000fe40000000000 */
[C---:B------:R-:W-:Y:S01]  /*4fe0*/  IADD3 R29, P2, PT, R26.reuse, UR8, RZ ;  /* 0x000000081a1d7c10 */ /* 0x040fe2000ff5e0ff */
[----:B------:R-:W5:Y:S02]  /*4ff0*/  LDS R21, [R0+0x600] ;  /* 0x0006000000157984 */ /* 0x000f640000000800 */
[----:B------:R-:W-:Y:S02]  /*5000*/  IADD3 R28, P3, PT, R27, UR8, RZ ;  /* 0x000000081b1c7c10 */ /* 0x000fe4000ff7e0ff */
[----:B------:R3:W5:Y:S01]  /*5010*/  LDS R22, [R0+0x680] ;  /* 0x0006800000167984 */ /* 0x0007620000000800 */
[----:B------:R-:W-:Y:S02]  /*5020*/  LEA.HI.X.SX32 R26, R26, UR18, 0x1, P2 ;  /* 0x000000121a1a7c11 */ /* 0x000fe400090f0eff */
[----:B0-----:R-:W-:Y:S01]  /*5030*/  LEA R14, P2, R29, UR14, 0x2 ;  /* 0x0000000e1d0e7c11 */ /* 0x001fe2000f8410ff */
[----:B----4-:R-:W-:Y:S01]  /*5040*/  VIADD R19, R8, 0x180 ;  /* 0x0000018008137836 */ /* 0x010fe20000000000 */
[----:B------:R-:W-:Y:S01]  /*5050*/  LEA.HI.X.SX32 R27, R27, UR18, 0x1, P3 ;  /* 0x000000121b1b7c11 */ /* 0x000fe200098f0eff */
[----:B------:R-:W-:Y:S01]  /*5060*/  VIADD R18, R9, 0x180 ;  /* 0x0000018009127836 */ /* 0x000fe20000000000 */
[----:B------:R-:W-:Y:S01]  /*5070*/  LEA R16, P3, R28, UR14, 0x2 ;  /* 0x0000000e1c107c11 */ /* 0x000fe2000f8610ff */
[----:B------:R0:W-:Y:S01]  /*5080*/  STG.E desc[UR16][R12.64], R23 ;  /* 0x000000170c007986 */ /* 0x0001e2000c101910 */
[----:B------:R-:W-:Y:S01]  /*5090*/  LEA.HI.X R15, R29, UR15, R26, 0x2, P2 ;  /* 0x0000000f1d0f7c11 */ /* 0x000fe200090f141a */
[----:B---3--:R-:W-:Y:S01]  /*50a0*/  VIADD R0, R0, 0x800 ;  /* 0x0000080000007836 */ /* 0x008fe20000000000 */
[----:B------:R-:W-:Y:S01]  /*50b0*/  LEA.HI.X R17, R28, UR15, R27, 0x2, P3 ;  /* 0x0000000f1c117c11 */ /* 0x000fe200098f141b */
[----:B------:R-:W-:Y:S01]  /*50c0*/  VIADD R27, R6, 0x180 ;  /* 0x00000180061b7836 */ /* 0x000fe20000000000 */
[----:B------:R-:W-:Y:S01]  /*50d0*/  IADD3 R29, P2, PT, R19, UR8, RZ ;  /* 0x00000008131d7c10 */ /* 0x000fe2000ff5e0ff */
[----:B------:R-:W-:Y:S01]  /*50e0*/  VIADD R28, R7, 0x180 ;  /* 0x00000180071c7836 */ /* 0x000fe20000000000 */
[----:B------:R3:W-:Y:S01]  /*50f0*/  STG.E desc[UR16][R14.64], R24 ;  /* 0x000000180e007986 */ /* 0x0007e2000c101910 */
[----:B------:R-:W-:-:S02]  /*5100*/  VIADD R9, R9, 0x200 ;  /* 0x0000020009097836 */ /* 0x000fc40000000000 */
[----:B------:R-:W-:Y:S01]  /*5110*/  VIADD R6, R6, 0x200 ;  /* 0x0000020006067836 */ /* 0x000fe20000000000 */
[----:B------:R-:W-:Y:S01]  /*5120*/  IADD3 R26, P4, PT, R28, UR8, RZ ;  /* 0x000000081c1a7c10 */ /* 0x000fe2000ff9e0ff */
[----:B------:R4:W-:Y:S01]  /*5130*/  STG.E desc[UR16][R16.64], R25 ;  /* 0x0000001910007986 */ /* 0x0009e2000c101910 */
[----:B0-----:R-:W-:Y:S01]  /*5140*/  LEA R12, P5, R29, UR14, 0x2 ;  /* 0x0000000e1d0c7c11 */ /* 0x001fe2000f8a10ff */
[----:B------:R-:W-:Y:S01]  /*5150*/  VIADD R7, R7, 0x200 ;  /* 0x0000020007077836 */ /* 0x000fe20000000000 */
[----:B------:R-:W-:Y:S01]  /*5160*/  IADD3 R23, P3, PT, R27, UR8, RZ ;  /* 0x000000081b177c10 */ /* 0x000fe2000ff7e0ff */
[----:B------:R-:W-:Y:S01]  /*5170*/  VIADD R8, R8, 0x200 ;  /* 0x0000020008087836 */ /* 0x000fe20000000000 */
[----:B---3--:R-:W-:Y:S02]  /*5180*/  LEA.HI.X.SX32 R14, R19, UR18, 0x1, P2 ;  /* 0x00000012130e7c11 */ /* 0x008fe400090f0eff */
[----:B------:R-:W-:Y:S02]  /*5190*/  IADD3 R19, P2, PT, R18, UR8, RZ ;  /* 0x0000000812137c10 */ /* 0x000fe4000ff5e0ff */
[----:B------:R-:W-:-:S02]  /*51a0*/  LEA.HI.X R13, R29, UR15, R14, 0x2, P5 ;  /* 0x0000000f1d0d7c11 */ /* 0x000fc4000a8f140e */
[----:B------:R-:W-:Y:S02]  /*51b0*/  LEA.HI.X.SX32 R24, R18, UR18, 0x1, P2 ;  /* 0x0000001212187c11 */ /* 0x000fe400090f0eff */
[----:B------:R-:W-:Y:S01]  /*51c0*/  LEA.HI.X.SX32 R27, R27, UR18, 0x1, P3 ;  /* 0x000000121b1b7c11 */ /* 0x000fe200098f0eff */
[----:B--2---:R0:W-:Y:S01]  /*51d0*/  STG.E desc[UR16][R12.64], R11 ;  /* 0x0000000b0c007986 */ /* 0x0041e2000c101910 */
[----:B------:R-:W-:Y:S02]  /*51e0*/  LEA R14, P2, R19, UR14, 0x2 ;  /* 0x0000000e130e7c11 */ /* 0x000fe4000f8410ff */
[----:B----4-:R-:W-:Y:S02]  /*51f0*/  LEA.HI.X.SX32 R25, R28, UR18, 0x1, P4 ;  /* 0x000000121c197c11 */ /* 0x010fe4000a0f0eff */
[----:B------:R-:W-:Y:S02]  /*5200*/  LEA R16, P3, R23, UR14, 0x2 ;  /* 0x0000000e17107c11 */ /* 0x000fe4000f8610ff */
[----:B------:R-:W-:-:S02]  /*5210*/  LEA R18, P4, R26, UR14, 0x2 ;  /* 0x0000000e1a127c11 */ /* 0x000fc4000f8810ff */
[----:B------:R-:W-:Y:S02]  /*5220*/  LEA.HI.X R15, R19, UR15, R24, 0x2, P2 ;  /* 0x0000000f130f7c11 */ /* 0x000fe400090f1418 */
[----:B------:R-:W-:Y:S02]  /*5230*/  LEA.HI.X R17, R23, UR15, R27, 0x2, P3 ;  /* 0x0000000f17117c11 */ /* 0x000fe400098f141b */
[----:B------:R-:W-:Y:S01]  /*5240*/  LEA.HI.X R19, R26, UR15, R25, 0x2, P4 ;  /* 0x0000000f1a137c11 */ /* 0x000fe2000a0f1419 */
[----:B-1----:R0:W-:Y:S01]  /*5250*/  STG.E desc[UR16][R14.64], R20 ;  /* 0x000000140e007986 */ /* 0x0021e2000c101910 */
[----:B------:R-:W-:-:S03]  /*5260*/  ISETP.GE.AND P2, PT, R10, R5, PT ;  /* 0x000000050a00720c */ /* 0x000fc60003f46270 */
[----:B-----5:R0:W-:Y:S04]  /*5270*/  STG.E desc[UR16][R16.64], R21 ;  /* 0x0000001510007986 */ /* 0x0201e8000c101910 */
[----:B------:R0:W-:Y:S06]  /*5280*/  STG.E desc[UR16][R18.64], R22 ;  /* 0x0000001612007986 */ /* 0x0001ec000c101910 */
[----:B------:R-:W-:Y:S05]  /*5290*/  @!P2 BRA `(.L_x_75) ;  /* 0xfffffff80030a947 */ /* 0x000fea000383ffff */
.L_x_74:
[----:B------:R-:W-:Y:S05]  /*52a0*/  BSYNC.RECONVERGENT B1 ;  /* 0x0000000000017941 */ /* 0x000fea0003800200 */
.L_x_73:
[----:B------:R-:W-:Y:S01]  /*52b0*/  IMAD.IADD R5, R3, 0x1, -R10 ;  /* 0x0000000103057824 */ /* 0x000fe200078e0a0a */
[----:B------:R-:W-:Y:S04]  /*52c0*/  BSSY.RECONVERGENT B1, `(.L_x_76) ;  /* 0x000003f000017945 */ /* 0x000fe80003800200 */
[----:B------:R-:W-:-:S13]  /*52d0*/  ISETP.GT.AND P2, PT, R5, 0x80, PT ;  /* 0x000000800500780c */ /* 0x000fda0003f44270 */
[----:B------:R-:W-:Y:S05]  /*52e0*/  @!P2 BRA `(.L_x_77) ;  /* 0x0000000000f0a947 */ /* 0x000fea0003800000 */
[----:B------:R-:W1:Y:S01]  /*52f0*/  LDCU.64 UR4, c[0x0][0x380] ;  /* 0x00007000ff0477ac */ /* 0x000e620008000a00 */
[----:B0-----:R-:W0:Y:S01]  /*5300*/  LDS R22, [R0+-0x100] ;  /* 0xffff000000167984 */ /* 0x001e220000000800 */
[----:B------:R-:W-:Y:S01]  /*5310*/  IADD3 R5, P3, PT, R8, UR8, RZ ;  /* 0x0000000808057c10 */ /* 0x000fe2000ff7e0ff */
[----:B------:R-:W-:Y:S01]  /*5320*/  VIADD R10, R10, 0x100 ;  /* 0x000001000a0a7836 */ /* 0x000fe20000000000 */
[----:B------:R-:W-:Y:S01]  /*5330*/  IADD3 R11, P2, PT, R6, UR8, RZ ;  /* 0x00000008060b7c10 */ /* 0x000fe2000ff5e0ff */
[----:B------:R-:W2:Y:S01]  /*5340*/  LDS R19, [R0+-0x80] ;  /* 0xffff800000137984 */ /* 0x000ea20000000800 */
[----:B------:R-:W-:Y:S02]  /*5350*/  LEA.HI.X.SX32 R12, R8, UR18, 0x1, P3 ;  /* 0x00000012080c7c11 */ /* 0x000fe400098f0eff */
[----:B------:R-:W-:Y:S01]  /*5360*/  LEA.HI.X.SX32 R18, R6, UR18, 0x1, P2 ;  /* 0x0000001206127c11 */ /* 0x000fe200090f0eff */
[----:B------:R-:W3:Y:S01]  /*5370*/  LDS R29, [R0] ;  /* 0x00000000001d7984 */ /* 0x000ee20000000800 */
[----:B------:R-:W-:-:S03]  /*5380*/  IADD3 R13, P0, PT, R9, UR8, RZ ;  /* 0x00000008090d7c10 */ /* 0x000fc6000ff1e0ff */
[----:B------:R-:W-:Y:S01]  /*5390*/  LDS R27, [R0+0x180] ;  /* 0x00018000001b7984 */ /* 0x000fe20000000800 */
[----:B------:R-:W-:-:S03]  /*53a0*/  LEA.HI.X.SX32 R24, R9, UR18, 0x1, P0 ;  /* 0x0000001209187c11 */ /* 0x000fc600080f0eff */
[----:B------:R-:W-:Y:S01]  /*53b0*/  LDS R25, [R0+0x200] ;  /* 0x0002000000197984 */ /* 0x000fe20000000800 */
[----:B-1----:R-:W-:Y:S02]  /*53c0*/  LEA R14, P3, R5, UR4, 0x2 ;  /* 0x00000004050e7c11 */ /* 0x002fe4000f8610ff */
[----:B------:R-:W-:Y:S01]  /*53d0*/  LEA R20, P2, R11, UR4, 0x2 ;  /* 0x000000040b147c11 */ /* 0x000fe2000f8410ff */
[----:B------:R-:W-:Y:S01]  /*53e0*/  LDS R23, [R0+0x280] ;  /* 0x0002800000177984 */ /* 0x000fe20000000800 */
[----:B------:R-:W-:Y:S02]  /*53f0*/  LEA.HI.X R15, R5, UR5, R12, 0x2, P3 ;  /* 0x00000005050f7c11 */ /* 0x000fe400098f140c */
[----:B------:R-:W-:Y:S01]  /*5400*/  LEA.HI.X R21, R11, UR5, R18, 0x2, P2 ;  /* 0x000000050b157c11 */ /* 0x000fe200090f1412 */
[----:B------:R-:W1:Y:S01]  /*5410*/  LDS R5, [R0+0x80] ;  /* 0x0000800000057984 */ /* 0x000e620000000800 */
[----:B------:R-:W-:-:S03]  /*5420*/  LEA R16, P0, R13, UR4, 0x2 ;  /* 0x000000040d107c11 */ /* 0x000fc6000f8010ff */
[----:B------:R4:W5:Y:S01]  /*5430*/  LDS R11, [R0+0x100] ;  /* 0x00010000000b7984 */ /* 0x0009620000000800 */
[----:B------:R-:W-:Y:S01]  /*5440*/  LEA.HI.X R17, R13, UR5, R24, 0x2, P0 ;  /* 0x000000050d117c11 */ /* 0x000fe200080f1418 */
[----:B------:R-:W-:Y:S01]  /*5450*/  VIADD R24, R9, 0x80 ;  /* 0x0000008009187836 */ /* 0x000fe20000000000 */
[----:B------:R-:W-:Y:S01]  /*5460*/  IADD3 R13, P0, PT, R7, UR8, RZ ;  /* 0x00000008070d7c10 */ /* 0x000fe2000ff1e0ff */
[----:B------:R-:W-:-:S03]  /*5470*/  VIADD R9, R9, 0x100 ;  /* 0x0000010009097836 */ /* 0x000fc60000000000 */
[----:B------:R-:W-:Y:S01]  /*5480*/  IADD3 R18, P2, PT, R24, UR8, RZ ;  /* 0x0000000818127c10 */ /* 0x000fe2000ff5e0ff */
[----:B----4-:R-:W-:Y:S01]  /*5490*/  VIADD R0, R0, 0x400 ;  /* 0x0000040000007836 */ /* 0x010fe20000000000 */
[----:B------:R-:W-:Y:S02]  /*54a0*/  LEA.HI.X.SX32 R26, R7, UR18, 0x1, P0 ;  /* 0x00000012071a7c11 */ /* 0x000fe400080f0eff */
[----:B------:R-:W-:Y:S01]  /*54b0*/  LEA.HI.X.SX32 R24, R24, UR18, 0x1, P2 ;  /* 0x0000001218187c11 */ /* 0x000fe200090f0eff */
[----:B0-----:R0:W-:Y:S01]  /*54c0*/  STG.E desc[UR16][R14.64], R22 ;  /* 0x000000160e007986 */ /* 0x0011e2000c101910 */
[----:B------:R-:W-:-:S03]  /*54d0*/  LEA R12, P0, R13, UR4, 0x2 ;  /* 0x000000040d0c7c11 */ /* 0x000fc6000f8010ff */
[----:B--2---:R2:W-:Y:S01]  /*54e0*/  STG.E desc[UR16][R16.64], R19 ;  /* 0x0000001310007986 */ /* 0x0045e2000c101910 */
[----:B------:R-:W-:Y:S01]  /*54f0*/  LEA.HI.X R13, R13, UR5, R26, 0x2, P0 ;  /* 0x000000050d0d7c11 */ /* 0x000fe200080f141a */
[C---:B------:R-:W-:Y:S02]  /*5500*/  VIADD R26, R7.reuse, 0x80 ;  /* 0x00000080071a7836 */ /* 0x040fe40000000000 */
[----:B---3--:R3:W-:Y:S01]  /*5510*/  STG.E desc[UR16][R20.64], R29 ;  /* 0x0000001d14007986 */ /* 0x0087e2000c101910 */
[----:B------:R-:W-:Y:S01]  /*5520*/  VIADD R7, R7, 0x100 ;  /* 0x0000010007077836 */ /* 0x000fe20000000000 */
[----:B0-----:R-:W-:Y:S01]  /*5530*/  LEA R14, P2, R18, UR4, 0x2 ;  /* 0x00000004120e7c11 */ /* 0x001fe2000f8410ff */
[C---:B------:R-:W-:Y:S02]  /*5540*/  VIADD R22, R8.reuse, 0x80 ;  /* 0x0000008008167836 */ /* 0x040fe40000000000 */
[----:B------:R-:W-:Y:S01]  /*5550*/  VIADD R8, R8, 0x100 ;  /* 0x0000010008087836 */ /* 0x000fe20000000000 */
[----:B------:R-:W-:Y:S01]  /*5560*/  LEA.HI.X R15, R18, UR5, R24, 0x2, P2 ;  /* 0x00000005120f7c11 */ /* 0x000fe200090f1418 */
[----:B------:R-:W-:Y:S01]  /*5570*/  VIADD R24, R6, 0x80 ;  /* 0x0000008006187836 */ /* 0x000fe20000000000 */
[----:B------:R-:W-:Y:S01]  /*5580*/  IADD3 R18, P0, PT, R22, UR8, RZ ;  /* 0x0000000816127c10 */ /* 0x000fe2000ff1e0ff */
[----:B------:R-:W-:-:S03]  /*5590*/  VIADD R6, R6, 0x100 ;  /* 0x0000010006067836 */ /* 0x000fc60000000000 */
[----:B--2---:R-:W-:Y:S02]  /*55a0*/  LEA.HI.X.SX32 R17, R22, UR18, 0x1, P0 ;  /* 0x0000001216117c11 */ /* 0x004fe400080f0eff */
[----:B------:R-:W-:Y:S01]  /*55b0*/  LEA R16, P3, R18, UR4, 0x2 ;  /* 0x0000000412107c11 */ /* 0x000fe2000f8610ff */
[----:B-1----:R1:W-:Y:S01]  /*55c0*/  STG.E desc[UR16][R12.64], R5 ;  /* 0x000000050c007986 */ /* 0x0023e2000c101910 */
[----:B------:R-:W-:Y:S02]  /*55d0*/  IADD3 R19, P0, PT, R24, UR8, RZ ;  /* 0x0000000818137c10 */ /* 0x000fe4000ff1e0ff */
[----:B------:R-:W-:Y:S02]  /*55e0*/  IADD3 R22, P2, PT, R26, UR8, RZ ;  /* 0x000000081a167c10 */ /* 0x000fe4000ff5e0ff */
[----:B------:R-:W-:Y:S02]  /*55f0*/  LEA.HI.X R17, R18, UR5, R17, 0x2, P3 ;  /* 0x0000000512117c11 */ /* 0x000fe400098f1411 */
[----:B------:R-:W-:-:S02]  /*5600*/  LEA.HI.X.SX32 R24, R24, UR18, 0x1, P0 ;  /* 0x0000001218187c11 */ /* 0x000fc400080f0eff */
[----:B------:R-:W-:Y:S01]  /*5610*/  LEA.HI.X.SX32 R26, R26, UR18, 0x1, P2 ;  /* 0x000000121a1a7c11 */ /* 0x000fe200090f0eff */
[----:B-----5:R1:W-:Y:S01]  /*5620*/  STG.E desc[UR16][R16.64], R11 ;  /* 0x0000000b10007986 */ /* 0x0203e2000c101910 */
[C---:B------:R-:W-:Y:S02]  /*5630*/  LEA R18, P0, R19.reuse, UR4, 0x2 ;  /* 0x0000000413127c11 */ /* 0x040fe4000f8010ff */
[C---:B---3--:R-:W-:Y:S01]  /*5640*/  LEA R20, P2, R22.reuse, UR4, 0x2 ;  /* 0x0000000416147c11 */ /* 0x048fe2000f8410ff */
[----:B------:R1:W-:Y:S01]  /*5650*/  STG.E desc[UR16][R14.64], R27 ;  /* 0x0000001b0e007986 */ /* 0x0003e2000c101910 */
[----:B------:R-:W-:Y:S02]  /*5660*/  LEA.HI.X R19, R19, UR5, R24, 0x2, P0 ;  /* 0x0000000513137c11 */ /* 0x000fe400080f1418 */
[----:B------:R-:W-:Y:S02]  /*5670*/  LEA.HI.X R21, R22, UR5, R26, 0x2, P2 ;  /* 0x0000000516157c11 */ /* 0x000fe400090f141a */
[----:B------:R-:W-:Y:S01]  /*5680*/  PLOP3.LUT P0, PT, PT, PT, PT, 0x8, 0x80 ;  /* 0x000000000080781c */ /* 0x000fe20003f0e170 */
[----:B------:R1:W-:Y:S04]  /*5690*/  STG.E desc[UR16][R18.64], R25 ;  /* 0x0000001912007986 */ /* 0x0003e8000c101910 */
[----:B------:R1:W-:Y:S08]  /*56a0*/  STG.E desc[UR16][R20.64], R23 ;  /* 0x0000001714007986 */ /* 0x0003f0000c101910 */
.L_x_77:
[----:B------:R-:W-:Y:S05]  /*56b0*/  BSYNC.RECONVERGENT B1 ;  /* 0x0000000000017941 */ /* 0x000fea0003800200 */
.L_x_76:
[----:B------:R-:W-:-:S13]  /*56c0*/  ISETP.LT.OR P0, PT, R10, R3, P0 ;  /* 0x000000030a00720c */ /* 0x000fda0000701670 */
[----:B------:R-:W-:Y:S05]  /*56d0*/  @!P0 BRA `(.L_x_69) ;  /* 0x0000000000648947 */ /* 0x000fea0003800000 */
[----:B------:R-:W2:Y:S01]  /*56e0*/  LDS R3, [R0+-0x100] ;  /* 0xffff000000037984 */ /* 0x000ea20000000800 */
[----:B------:R-:W3:Y:S01]  /*56f0*/  LDCU.64 UR4, c[0x0][0x380] ;  /* 0x00007000ff0477ac */ /* 0x000ee20008000a00 */
[----:B01----:R-:W-:Y:S02]  /*5700*/  IADD3 R11, P0, PT, R8, UR8, RZ ;  /* 0x00000008080b7c10 */ /* 0x003fe4000ff1e0ff */
[----:B------:R-:W0:Y:S01]  /*5710*/  LDS R5, [R0+-0x80] ;  /* 0xffff800000057984 */ /* 0x000e220000000800 */
[----:B------:R-:W-:Y:S02]  /*5720*/  IADD3 R14, P2, PT, R6, UR8, RZ ;  /* 0x00000008060e7c10 */ /* 0x000fe4000ff5e0ff */
[----:B------:R-:W-:Y:S01]  /*5730*/  LEA.HI.X.SX32 R8, R8, UR18, 0x1, P0 ;  /* 0x0000001208087c11 */ /* 0x000fe200080f0eff */
[----:B------:R-:W1:Y:S01]  /*5740*/  LDS R15, [R0] ;  /* 0x00000000000f7984 */ /* 0x000e620000000800 */
[----:B------:R-:W-:Y:S02]  /*5750*/  IADD3 R16, P0, PT, R9, UR8, RZ ;  /* 0x0000000809107c10 */ /* 0x000fe4000ff1e0ff */
[----:B------:R-:W-:Y:S01]  /*5760*/  IADD3 R13, P3, PT, R7, UR8, RZ ;  /* 0x00000008070d7c10 */ /* 0x000fe2000ff7e0ff */
[----:B------:R4:W5:Y:S01]  /*5770*/  LDS R17, [R0+0x80] ;  /* 0x0000800000117984 */ /* 0x0009620000000800 */
[----:B------:R-:W-:-:S02]  /*5780*/  LEA.HI.X.SX32 R19, R9, UR18, 0x1, P0 ;  /* 0x0000001209137c11 */ /* 0x000fc400080f0eff */
[----:B------:R-:W-:Y:S02]  /*5790*/  LEA.HI.X.SX32 R9, R6, UR18, 0x1, P2 ;  /* 0x0000001206097c11 */ /* 0x000fe400090f0eff */
[C---:B---3--:R-:W-:Y:S02]  /*57a0*/  LEA R10, P4, R11.reuse, UR4, 0x2 ;  /* 0x000000040b0a7c11 */ /* 0x048fe4000f8810ff */
[----:B------:R-:W-:Y:S02]  /*57b0*/  LEA R6, P0, R16, UR4, 0x2 ;  /* 0x0000000410067c11 */ /* 0x000fe4000f8010ff */
[----:B------:R-:W-:Y:S02]  /*57c0*/  LEA.HI.X R11, R11, UR5, R8, 0x2, P4 ;  /* 0x000000050b0b7c11 */ /* 0x000fe4000a0f1408 */
[----:B----4-:R-:W-:Y:S02]  /*57d0*/  LEA.HI.X.SX32 R0, R7, UR18, 0x1, P3 ;  /* 0x0000001207007c11 */ /* 0x010fe400098f0eff */
[----:B------:R-:W-:-:S02]  /*57e0*/  LEA R8, P2, R14, UR4, 0x2 ;  /* 0x000000040e087c11 */ /* 0x000fc4000f8410ff */
[C---:B------:R-:W-:Y:S02]  /*57f0*/  LEA R12, P3, R13.reuse, UR4, 0x2 ;  /* 0x000000040d0c7c11 */ /* 0x040fe4000f8610ff */
[----:B------:R-:W-:Y:S02]  /*5800*/  LEA.HI.X R7, R16, UR5, R19, 0x2, P0 ;  /* 0x0000000510077c11 */ /* 0x000fe400080f1413 */
[----:B------:R-:W-:Y:S02]  /*5810*/  LEA.HI.X R9, R14, UR5, R9, 0x2, P2 ;  /* 0x000000050e097c11 */ /* 0x000fe400090f1409 */
[----:B------:R-:W-:Y:S01]  /*5820*/  LEA.HI.X R13, R13, UR5, R0, 0x2, P3 ;  /* 0x000000050d0d7c11 */ /* 0x000fe200098f1400 */
[----:B--2---:R2:W-:Y:S04]  /*5830*/  STG.E desc[UR16][R10.64], R3 ;  /* 0x000000030a007986 */ /* 0x0045e8000c101910 */
[----:B0-----:R2:W-:Y:S04]  /*5840*/  STG.E desc[UR16][R6.64], R5 ;  /* 0x0000000506007986 */ /* 0x0015e8000c101910 */
[----:B-1----:R2:W-:Y:S04]  /*5850*/  STG.E desc[UR16][R8.64], R15 ;  /* 0x0000000f08007986 */ /* 0x0025e8000c101910 */
[----:B-----5:R2:W-:Y:S02]  /*5860*/  STG.E desc[UR16][R12.64], R17 ;  /* 0x000000110c007986 */ /* 0x0205e4000c101910 */
.L_x_69:
[----:B------:R-:W-:Y:S05]  /*5870*/  BSYNC.RECONVERGENT B0 ;  /* 0x0000000000007941 */ /* 0x000fea0003800200 */
.L_x_68:
[----:B------:R-:W-:Y:S05]  /*5880*/  @P1 EXIT ;  /* 0x000000000000194d */ /* 0x000fea0003800000 */
[----:B012---:R-:W0:Y:S01]  /*5890*/  LDS R5, [R4] ;  /* 0x0000000004057984 */ /* 0x007e220000000800 */
[----:B------:R-:W1:Y:S01]  /*58a0*/  LDCU.64 UR4, c[0x0][0x3a0] ;  /* 0x00007400ff0477ac */ /* 0x000e620008000a00 */
[----:B------:R-:W-:-:S05]  /*58b0*/  IMAD.U32 R3, RZ, RZ, UR6 ;  /* 0x00000006ff037e24 */ /* 0x000fca000f8e00ff */
[----:B------:R-:W-:-:S04]  /*58c0*/  IADD3 R0, P0, P1, R3, UR7, R2 ;  /* 0x0000000703007c10 */ /* 0x000fc8000f91e002 */
[----:B------:R-:W-:Y:S02]  /*58d0*/  IADD3.X R3, PT, PT, RZ, RZ, RZ, P0, P1 ;  /* 0x000000ffff037210 */ /* 0x000fe400007e24ff */
[----:B-1----:R-:W-:-:S04]  /*58e0*/  LEA R2, P0, R0, UR4, 0x2 ;  /* 0x0000000400027c11 */ /* 0x002fc8000f8010ff */
[----:B------:R-:W-:-:S05]  /*58f0*/  LEA.HI.X R3, R0, UR5, R3, 0x2, P0 ;  /* 0x0000000500037c11 */ /* 0x000fca00080f1403 */
[----:B0-----:R-:W-:Y:S01]  /*5900*/  STG.E desc[UR16][R2.64], R5 ;  /* 0x0000000502007986 */ /* 0x001fe2000c101910 */
[----:B------:R-:W-:Y:S05]  /*5910*/  EXIT ;  /* 0x000000000000794d */ /* 0x000fea0003800000 */
        .weak           $__internal_0_$__cuda_sm20_rcp_rn_f32_slowpath
        .type           $__internal_0_$__cuda_sm20_rcp_rn_f32_slowpath,@function
        .size           $__internal_0_$__cuda_sm20_rcp_rn_f32_slowpath,($__internal_1_$__cuda_sm20_sqrt_rn_f32_slowpath - $__internal_0_$__cuda_sm20_rcp_rn_f32_slowpath)
$__internal_0_$__cuda_sm20_rcp_rn_f32_slowpath:
[----:B------:R-:W-:-:S05]  /*5920*/  IMAD.SHL.U32 R5, R4, 0x2, RZ ;  /* 0x0000000204057824 */ /* 0x000fca00078e00ff */
[----:B------:R-:W-:-:S04]  /*5930*/  SHF.R.U32.HI R5, RZ, 0x18, R5 ;  /* 0x00000018ff057819 */ /* 0x000fc80000011605 */
[----:B------:R-:W-:-:S13]  /*5940*/  ISETP.NE.U32.AND P0, PT, R5, RZ, PT ;  /* 0x000000ff0500720c */ /* 0x000fda0003f05070 */
[----:B------:R-:W-:Y:S05]  /*5950*/  @P0 BRA `(.L_x_78) ;  /* 0x00000000002c0947 */ /* 0x000fea0003800000 */
[----:B------:R-:W-:-:S05]  /*5960*/  IMAD.SHL.U32 R5, R4, 0x2, RZ ;  /* 0x0000000204057824 */ /* 0x000fca00078e00ff */
[----:B------:R-:W-:-:S13]  /*5970*/  ISETP.NE.AND P0, PT, R5, RZ, PT ;  /* 0x000000ff0500720c */ /* 0x000fda0003f05270 */
[----:B------:R2:W3:Y:S01]  /*5980*/  @!P0 MUFU.RCP R5, R4 ;  /* 0x0000000400058308 */ /* 0x0004e20000001000 */
[----:B------:R-:W-:Y:S05]  /*5990*/  @!P0 BRA `(.L_x_79) ;  /* 0x0000000000a48947 */ /* 0x000fea0003800000 */
[----:B------:R-:W-:-:S04]  /*59a0*/  FFMA R7, R4, 1.84467440737095516160e+19, RZ ;  /* 0x5f80000004077823 */ /* 0x000fc800000000ff */
[----:B--2---:R-:W3:Y:S02]  /*59b0*/  MUFU.RCP R4, R7 ;  /* 0x0000000700047308 */ /* 0x004ee40000001000 */
[----:B---3--:R-:W-:-:S04]  /*59c0*/  FFMA R5, R7, R4, -1 ;  /* 0xbf80000007057423 */ /* 0x008fc80000000004 */
[----:B------:R-:W-:-:S04]  /*59d0*/  FADD.FTZ R5, -R5, -RZ ;  /* 0x800000ff05057221 */ /* 0x000fc80000010100 */
[----:B------:R-:W-:-:S04]  /*59e0*/  FFMA R4, R4, R5, R4 ;  /* 0x0000000504047223 */ /* 0x000fc80000000004 */
[----:B------:R-:W-:Y:S01]  /*59f0*/  FFMA R5, R4, 1.84467440737095516160e+19, RZ ;  /* 0x5f80000004057823 */ /* 0x000fe200000000ff */
[----:B------:R-:W-:Y:S06]  /*5a00*/  BRA `(.L_x_79) ;  /* 0x0000000000887947 */ /* 0x000fec0003800000 */
.L_x_78:
[----:B------:R-:W-:-:S05]  /*5a10*/  VIADD R12, R5, 0xffffff03 ;  /* 0xffffff03050c7836 */ /* 0x000fca0000000000 */
[----:B------:R-:W-:-:S13]  /*5a20*/  ISETP.GT.U32.AND P0, PT, R12, 0x1, PT ;  /* 0x000000010c00780c */ /* 0x000fda0003f04070 */
[----:B------:R-:W-:Y:S05]  /*5a30*/  @P0 BRA `(.L_x_80) ;  /* 0x0000000000780947 */ /* 0x000fea0003800000 */
[----:B------:R-:W-:Y:S01]  /*5a40*/  LOP3.LUT R7, R4, 0x7fffff, RZ, 0xc0, !PT ;  /* 0x007fffff04077812 */ /* 0x000fe200078ec0ff */
[----:B------:R-:W-:Y:S02]  /*5a50*/  IMAD.MOV.U32 R11, RZ, RZ, 0x3 ;  /* 0x00000003ff0b7424 */ /* 0x000fe400078e00ff */
[----:B------:R-:W-:Y:S01]  /*5a60*/  VIADD R5, R5, 0xffffff04 ;  /* 0xffffff0405057836 */ /* 0x000fe20000000000 */
[----:B------:R-:W-:Y:S02]  /*5a70*/  LOP3.LUT R7, R7, 0x3f800000, RZ, 0xfc, !PT ;  /* 0x3f80000007077812 */ /* 0x000fe400078efcff */
[----:B------:R-:W-:Y:S02]  /*5a80*/  SHF.L.U32 R11, R11, R12, RZ ;  /* 0x0000000c0b0b7219 */ /* 0x000fe400000006ff */
[----:B------:R-:W0:Y:S02]  /*5a90*/  MUFU.RCP R8, R7 ;  /* 0x0000000700087308 */ /* 0x000e240000001000 */
[----:B0-----:R-:W-:-:S04]  /*5aa0*/  FFMA R9, R7, R8, -1 ;  /* 0xbf80000007097423 */ /* 0x001fc80000000008 */
[----:B------:R-:W-:-:S04]  /*5ab0*/  FADD.FTZ R9, -R9, -RZ ;  /* 0x800000ff09097221 */ /* 0x000fc80000010100 */
[CCC-:B------:R-:W-:Y:S01]  /*5ac0*/  FFMA.RM R10, R8.reuse, R9.reuse, R8.reuse ;  /* 0x00000009080a7223 */ /* 0x1c0fe20000004008 */
[----:B------:R-:W-:-:S04]  /*5ad0*/  FFMA.RP R9, R8, R9, R8 ;  /* 0x0000000908097223 */ /* 0x000fc80000008008 */
[C---:B------:R-:W-:Y:S02]  /*5ae0*/  LOP3.LUT R8, R10.reuse, 0x7fffff, RZ, 0xc0, !PT ;  /* 0x007fffff0a087812 */ /* 0x040fe400078ec0ff */
[----:B------:R-:W-:Y:S02]  /*5af0*/  FSETP.NEU.FTZ.AND P0, PT, R10, R9, PT ;  /* 0x000000090a00720b */ /* 0x000fe40003f1d000 */
[----:B------:R-:W-:Y:S02]  /*5b00*/  LOP3.LUT R8, R8, 0x800000, RZ, 0xfc, !PT ;  /* 0x0080000008087812 */ /* 0x000fe400078efcff */
[----:B------:R-:W-:Y:S02]  /*5b10*/  SEL R9, RZ, 0xffffffff, !P0 ;  /* 0xffffffffff097807 */ /* 0x000fe40004000000 */
[----:B------:R-:W-:Y:S02]  /*5b20*/  LOP3.LUT R11, R11, R8, RZ, 0xc0, !PT ;  /* 0x000000080b0b7212 */ /* 0x000fe400078ec0ff */
[----:B------:R-:W-:Y:S01]  /*5b30*/  SHF.R.U32.HI R5, RZ, R5, R8 ;  /* 0x00000005ff057219 */ /* 0x000fe20000011608 */
[----:B------:R-:W-:Y:S01]  /*5b40*/  IMAD.MOV R9, RZ, RZ, -R9 ;  /* 0x000000ffff097224 */ /* 0x000fe200078e0a09 */
[----:B------:R-:W-:-:S04]  /*5b50*/  SHF.R.U32.HI R11, RZ, R12, R11 ;  /* 0x0000000cff0b7219 */ /* 0x000fc8000001160b */
[----:B------:R-:W-:Y:S02]  /*5b60*/  LOP3.LUT P1, RZ, R9, R12, R8, 0xf8, !PT ;  /* 0x0000000c09ff7212 */ /* 0x000fe4000782f808 */
[C---:B------:R-:W-:Y:S02]  /*5b70*/  LOP3.LUT P0, RZ, R11.reuse, 0x1, RZ, 0xc0, !PT ;  /* 0x000000010bff7812 */ /* 0x040fe4000780c0ff */
[----:B------:R-:W-:-:S04]  /*5b80*/  LOP3.LUT P2, RZ, R11, 0x2, RZ, 0xc0, !PT ;  /* 0x000000020bff7812 */ /* 0x000fc8000784c0ff */
[----:B------:R-:W-:Y:S02]  /*5b90*/  PLOP3.LUT P0, PT, P0, P1, P2, 0xe0, 0x0 ;  /* 0x000000000000781c */ /* 0x000fe40000703c20 */
[----:B------:R-:W-:Y:S02]  /*5ba0*/  LOP3.LUT P1, RZ, R4, 0x7fffff, RZ, 0xc0, !PT ;  /* 0x007fffff04ff7812 */ /* 0x000fe4000782c0ff */
[----:B------:R-:W-:-:S05]  /*5bb0*/  SEL R7, RZ, 0x1, !P0 ;  /* 0x00000001ff077807 */ /* 0x000fca0004000000 */
[----:B------:R-:W-:-:S05]  /*5bc0*/  IMAD.MOV R7, RZ, RZ, -R7 ;  /* 0x000000ffff077224 */ /* 0x000fca00078e0a07 */
[----:B------:R-:W-:-:S13]  /*5bd0*/  ISETP.GE.AND P0, PT, R7, RZ, PT ;  /* 0x000000ff0700720c */ /* 0x000fda0003f06270 */
[----:B------:R-:W-:-:S04]  /*5be0*/  @!P0 VIADD R5, R5, 0x1 ;  /* 0x0000000105058836 */ /* 0x000fc80000000000 */
[----:B------:R-:W-:-:S05]  /*5bf0*/  @!P1 IMAD.SHL.U32 R5, R5, 0x2, RZ ;  /* 0x0000000205059824 */ /* 0x000fca00078e00ff */
[----:B------:R-:W-:Y:S01]  /*5c00*/  LOP3.LUT R5, R5, 0x80000000, R4, 0xf8, !PT ;  /* 0x8000000005057812 */ /* 0x000fe200078ef804 */
[----:B------:R-:W-:Y:S06]  /*5c10*/  BRA `(.L_x_79) ;  /* 0x0000000000047947 */ /* 0x000fec0003800000 */
.L_x_80:
[----:B------:R0:W1:Y:S02]  /*5c20*/  MUFU.RCP R5, R4 ;  /* 0x0000000400057308 */ /* 0x0000640000001000 */
.L_x_79:
[----:B------:R-:W-:-:S04]  /*5c30*/  IMAD.MOV.U32 R7, RZ, RZ, 0x0 ;  /* 0x00000000ff077424 */ /* 0x000fc800078e00ff */
[----:B0123--:R-:W-:Y:S05]  /*5c40*/  RET.REL.NODEC R6 `(_ZN15flash_attention22flash_attention_kernelILi32ELi32ELi1EEEvPfS1_S1_S1_S1_ii) ;  /* 0xffffffa006ec7950 */ /* 0x00ffea0003c3ffff */
        .weak           $__internal_1_$__cuda_sm20_sqrt_rn_f32_slowpath
        .type           $__internal_1_$__cuda_sm20_sqrt_rn_f32_slowpath,@function
        .size           $__internal_1_$__cuda_sm20_sqrt_rn_f32_slowpath,($__internal_2_$__cuda_sm3x_div_rn_noftz_f32_slowpath - $__internal_1_$__cuda_sm20_sqrt_rn_f32_slowpath)
$__internal_1_$__cuda_sm20_sqrt_rn_f32_slowpath:
[----:B------:R-:W-:-:S13]  /*5c50*/  LOP3.LUT P0, RZ, R4, 0x7fffffff, RZ, 0xc0, !PT ;  /* 0x7fffffff04ff7812 */ /* 0x000fda000780c0ff */
[----:B------:R-:W-:Y:S01]  /*5c60*/  @!P0 IMAD.MOV.U32 R5, RZ, RZ, R4 ;  /* 0x000000ffff058224 */ /* 0x000fe200078e0004 */
[----:B------:R-:W-:Y:S06]  /*5c70*/  @!P0 BRA `(.L_x_81) ;  /* 0x0000000000448947 */ /* 0x000fec0003800000 */
[----:B------:R-:W-:-:S13]  /*5c80*/  FSETP.GEU.FTZ.AND P0, PT, R4, RZ, PT ;  /* 0x000000ff0400720b */ /* 0x000fda0003f1e000 */
[----:B------:R-:W-:Y:S01]  /*5c90*/  @!P0 IMAD.MOV.U32 R5, RZ, RZ, 0x7fffffff ;  /* 0x7fffffffff058424 */ /* 0x000fe200078e00ff */
[----:B------:R-:W-:Y:S06]  /*5ca0*/  @!P0 BRA `(.L_x_81) ;  /* 0x0000000000388947 */ /* 0x000fec0003800000 */
[----:B------:R-:W-:-:S13]  /*5cb0*/  FSETP.GTU.FTZ.AND P0, PT, |R4|, +INF , PT ;  /* 0x7f8000000400780b */ /* 0x000fda0003f1c200 */
[----:B------:R-:W-:Y:S01]  /*5cc0*/  @P0 FADD.FTZ R5, R4, 1 ;  /* 0x3f80000004050421 */ /* 0x000fe20000010000 */
[----:B------:R-:W-:Y:S06]  /*5cd0*/  @P0 BRA `(.L_x_81) ;  /* 0x00000000002c0947 */ /* 0x000fec0003800000 */
[----:B------:R-:W-:-:S13]  /*5ce0*/  FSETP.NEU.FTZ.AND P0, PT, |R4|, +INF , PT ;  /* 0x7f8000000400780b */ /* 0x000fda0003f1d200 */
[----:B------:R-:W-:Y:S01]  /*5cf0*/  @!P0 IMAD.MOV.U32 R5, RZ, RZ, R4 ;  /* 0x000000ffff058224 */ /* 0x000fe200078e0004 */
[----:B------:R-:W-:Y:S06]  /*5d00*/  @!P0 BRA `(.L_x_81) ;  /* 0x0000000000208947 */ /* 0x000fec0003800000 */
[----:B------:R-:W-:-:S04]  /*5d10*/  FFMA R4, R4, 1.84467440737095516160e+19, RZ ;  /* 0x5f80000004047823 */ /* 0x000fc800000000ff */
[----:B------:R-:W0:Y:S02]  /*5d20*/  MUFU.RSQ R5, R4 ;  /* 0x0000000400057308 */ /* 0x000e240000001400 */
[----:B0-----:R-:W-:Y:S01]  /*5d30*/  FMUL.FTZ R7, R4, R5 ;  /* 0x0000000504077220 */ /* 0x001fe20000410000 */
[----:B------:R-:W-:-:S03]  /*5d40*/  FMUL.FTZ R5, R5, 0.5 ;  /* 0x3f00000005057820 */ /* 0x000fc60000410000 */
[----:B------:R-:W-:-:S04]  /*5d50*/  FADD.FTZ R6, -R7, -RZ ;  /* 0x800000ff07067221 */ /* 0x000fc80000010100 */
[----:B------:R-:W-:-:S04]  /*5d60*/  FFMA R6, R7, R6, R4 ;  /* 0x0000000607067223 */ /* 0x000fc80000000004 */
[----:B------:R-:W-:-:S04]  /*5d70*/  FFMA R5, R6, R5, R7 ;  /* 0x0000000506057223 */ /* 0x000fc80000000007 */
[----:B------:R-:W-:-:S07]  /*5d80*/  FMUL.FTZ R5, R5, 2.3283064365386962891e-10 ;  /* 0x2f80000005057820 */ /* 0x000fce0000410000 */
.L_x_81:
[----:B------:R-:W-:Y:S02]  /*5d90*/  IMAD.MOV.U32 R6, RZ, RZ, R5 ;  /* 0x000000ffff067224 */ /* 0x000fe400078e0005 */
[----:B------:R-:W-:Y:S02]  /*5da0*/  IMAD.MOV.U32 R4, RZ, RZ, R8 ;  /* 0x000000ffff047224 */ /* 0x000fe400078e0008 */
[----:B------:R-:W-:-:S04]  /*5db0*/  IMAD.MOV.U32 R5, RZ, RZ, 0x0 ;  /* 0x00000000ff057424 */ /* 0x000fc800078e00ff */
[----:B------:R-:W-:Y:S05]  /*5dc0*/  RET.REL.NODEC R4 `(_ZN15flash_attention22flash_attention_kernelILi32ELi32ELi1EEEvPfS1_S1_S1_S1_ii) ;  /* 0xffffffa0048c7950 */ /* 0x000fea0003c3ffff */
        .weak           $__internal_2_$__cuda_sm3x_div_rn_noftz_f32_slowpath
        .type           $__internal_2_$__cuda_sm3x_div_rn_noftz_f32_slowpath,@function
        .size           $__internal_2_$__cuda_sm3x_div_rn_noftz_f32_slowpath,(.L_x_96 - $__internal_2_$__cuda_sm3x_div_rn_noftz_f32_slowpath)
$__internal_2_$__cuda_sm3x_div_rn_noftz_f32_slowpath:
[----:B------:R-:W-:Y:S01]  /*5dd0*/  SHF.R.U32.HI R12, RZ, 0x17, R4 ;  /* 0x00000017ff0c7819 */ /* 0x000fe20000011604 */
[----:B------:R-:W-:Y:S01]  /*5de0*/  BSSY.RECONVERGENT B3, `(.L_x_82) ;  /* 0x0000062000037945 */ /* 0x000fe20003800200 */
[----:B------:R-:W-:Y:S02]  /*5df0*/  SHF.R.U32.HI R11, RZ, 0x17, R3 ;  /* 0x00000017ff0b7819 */ /* 0x000fe40000011603 */
[----:B------:R-:W-:Y:S02]  /*5e00*/  LOP3.LUT R12, R12, 0xff, RZ, 0xc0, !PT ;  /* 0x000000ff0c0c7812 */ /* 0x000fe400078ec0ff */
[----:B------:R-:W-:-:S03]  /*5e10*/  LOP3.LUT R15, R11, 0xff, RZ, 0xc0, !PT ;  /* 0x000000ff0b0f7812 */ /* 0x000fc600078ec0ff */
[----:B------:R-:W-:Y:S02]  /*5e20*/  VIADD R14, R12, 0xffffffff ;  /* 0xffffffff0c0e7836 */ /* 0x000fe40000000000 */
[----:B------:R-:W-:-:S03]  /*5e30*/  VIADD R13, R15, 0xffffffff ;  /* 0xffffffff0f0d7836 */ /* 0x000fc60000000000 */
[----:B------:R-:W-:-:S04]  /*5e40*/  ISETP.GT.U32.AND P0, PT, R14, 0xfd, PT ;  /* 0x000000fd0e00780c */ /* 0x000fc80003f04070 */
[----:B------:R-:W-:-:S13]  /*5e50*/  ISETP.GT.U32.OR P0, PT, R13, 0xfd, P0 ;  /* 0x000000fd0d00780c */ /* 0x000fda0000704470 */
[----:B------:R-:W-:Y:S01]  /*5e60*/  @!P0 IMAD.MOV.U32 R11, RZ, RZ, RZ ;  /* 0x000000ffff0b8224 */ /* 0x000fe200078e00ff */
[----:B------:R-:W-:Y:S06]  /*5e70*/  @!P0 BRA `(.L_x_83) ;  /* 0x00000000005c8947 */ /* 0x000fec0003800000 */
[----:B------:R-:W-:Y:S02]  /*5e80*/  FSETP.GTU.FTZ.AND P0, PT, |R3|, +INF , PT ;  /* 0x7f8000000300780b */ /* 0x000fe40003f1c200 */
[----:B------:R-:W-:-:S04]  /*5e90*/  FSETP.GTU.FTZ.AND P1, PT, |R4|, +INF , PT ;  /* 0x7f8000000400780b */ /* 0x000fc80003f3c200 */
[----:B------:R-:W-:-:S13]  /*5ea0*/  PLOP3.LUT P0, PT, P0, P1, PT, 0xf8, 0x8f ;  /* 0x00000000008f781c */ /* 0x000fda0000703f70 */
[----:B------:R-:W-:Y:S05]  /*5eb0*/  @P0 BRA `(.L_x_84) ;  /* 0x00000004004c0947 */ /* 0x000fea0003800000 */
[----:B------:R-:W-:-:S13]  /*5ec0*/  LOP3.LUT P0, RZ, R4, 0x7fffffff, R3, 0xc8, !PT ;  /* 0x7fffffff04ff7812 */ /* 0x000fda000780c803 */
[----:B------:R-:W-:Y:S05]  /*5ed0*/  @!P0 BRA `(.L_x_85) ;  /* 0x00000004003c8947 */ /* 0x000fea0003800000 */
[C---:B------:R-:W-:Y:S02]  /*5ee0*/  FSETP.NEU.FTZ.AND P1, PT, |R3|.reuse, +INF , PT ;  /* 0x7f8000000300780b */ /* 0x040fe40003f3d200 */
[----:B------:R-:W-:Y:S02]  /*5ef0*/  FSETP.NEU.FTZ.AND P3, PT, |R4|, +INF , PT ;  /* 0x7f8000000400780b */ /* 0x000fe40003f7d200 */
[----:B------:R-:W-:-:S11]  /*5f00*/  FSETP.NEU.FTZ.AND P0, PT, |R3|, +INF , PT ;  /* 0x7f8000000300780b */ /* 0x000fd60003f1d200 */
[----:B------:R-:W-:Y:S05]  /*5f10*/  @!P3 BRA !P1, `(.L_x_85) ;  /* 0x00000004002cb947 */ /* 0x000fea0004800000 */
[----:B------:R-:W-:-:S04]  /*5f20*/  LOP3.LUT P1, RZ, R3, 0x7fffffff, RZ, 0xc0, !PT ;  /* 0x7fffffff03ff7812 */ /* 0x000fc8000782c0ff */
[----:B------:R-:W-:-:S13]  /*5f30*/  PLOP3.LUT P1, PT, P3, P1, PT, 0x2f, 0xf2 ;  /* 0x0000000000f2781c */ /* 0x000fda0001f22577 */
[----:B------:R-:W-:Y:S05]  /*5f40*/  @P1 BRA `(.L_x_86) ;  /* 0x0000000400181947 */ /* 0x000fea0003800000 */
[----:B------:R-:W-:-:S04]  /*5f50*/  LOP3.LUT P1, RZ, R4, 0x7fffffff, RZ, 0xc0, !PT ;  /* 0x7fffffff04ff7812 */ /* 0x000fc8000782c0ff */
[----:B------:R-:W-:-:S13]  /*5f60*/  PLOP3.LUT P0, PT, P0, P1, PT, 0x2f, 0xf2 ;  /* 0x0000000000f2781c */ /* 0x000fda0000702577 */
[----:B------:R-:W-:Y:S05]  /*5f70*/  @P0 BRA `(.L_x_87) ;  /* 0x0000000400000947 */ /* 0x000fea0003800000 */
[----:B------:R-:W-:Y:S02]  /*5f80*/  ISETP.GE.AND P0, PT, R13, RZ, PT ;  /* 0x000000ff0d00720c */ /* 0x000fe40003f06270 */
[----:B------:R-:W-:-:S11]  /*5f90*/  ISETP.GE.AND P1, PT, R14, RZ, PT ;  /* 0x000000ff0e00720c */ /* 0x000fd60003f26270 */
[----:B------:R-:W-:Y:S02]  /*5fa0*/  @P0 IMAD.MOV.U32 R11, RZ, RZ, RZ ;  /* 0x000000ffff0b0224 */ /* 0x000fe400078e00ff */
[----:B------:R-:W-:Y:S01]  /*5fb0*/  @!P0 FFMA R3, R3, 1.84467440737095516160e+19, RZ ;  /* 0x5f80000003038823 */ /* 0x000fe200000000ff */
[----:B------:R-:W-:Y:S02]  /*5fc0*/  @!P0 IMAD.MOV.U32 R11, RZ, RZ, -0x40 ;  /* 0xffffffc0ff0b8424 */ /* 0x000fe400078e00ff */
[----:B------:R-:W-:Y:S02]  /*5fd0*/  @!P1 FFMA R4, R4, 1.84467440737095516160e+19, RZ ;  /* 0x5f80000004049823 */ /* 0x000fe400000000ff */
[----:B------:R-:W-:-:S07]  /*5fe0*/  @!P1 VIADD R11, R11, 0x40 ;  /* 0x000000400b0b9836 */ /* 0x000fce0000000000 */
.L_x_83:
[----:B------:R-:W-:Y:S01]  /*5ff0*/  LEA R13, R12, 0xc0800000, 0x17 ;  /* 0xc08000000c0d7811 */ /* 0x000fe200078eb8ff */
[----:B------:R-:W-:Y:S04]  /*6000*/  BSSY.RECONVERGENT B4, `(.L_x_88) ;  /* 0x0000036000047945 */ /* 0x000fe80003800200 */
[----:B------:R-:W-:Y:S02]  /*6010*/  IMAD.IADD R13, R4, 0x1, -R13 ;  /* 0x00000001040d7824 */ /* 0x000fe400078e0a0d */
[----:B------:R-:W-:Y:S02]  /*6020*/  VIADD R4, R15, 0xffffff81 ;  /* 0xffffff810f047836 */ /* 0x000fe40000000000 */
[----:B------:R-:W0:Y:S01]  /*6030*/  MUFU.RCP R14, R13 ;  /* 0x0000000d000e7308 */ /* 0x000e220000001000 */
[----:B------:R-:W-:Y:S01]  /*6040*/  FADD.FTZ R16, -R13, -RZ ;  /* 0x800000ff0d107221 */ /* 0x000fe20000010100 */
[C---:B------:R-:W-:Y:S01]  /*6050*/  IMAD R3, R4.reuse, -0x800000, R3 ;  /* 0xff80000004037824 */ /* 0x040fe200078e0203 */
[----:B------:R-:W-:-:S05]  /*6060*/  IADD3 R12, PT, PT, R4, 0x7f, -R12 ;  /* 0x0000007f040c7810 */ /* 0x000fca0007ffe80c */
[----:B------:R-:W-:Y:S02]  /*6070*/  IMAD.IADD R12, R12, 0x1, R11 ;  /* 0x000000010c0c7824 */ /* 0x000fe400078e020b */
[----:B0-----:R-:W-:-:S04]  /*6080*/  FFMA R15, R14, R16, 1 ;  /* 0x3f8000000e0f7423 */ /* 0x001fc80000000010 */
[----:B------:R-:W-:-:S04]  /*6090*/  FFMA R17, R14, R15, R14 ;  /* 0x0000000f0e117223 */ /* 0x000fc8000000000e */
[----:B------:R-:W-:-:S04]  /*60a0*/  FFMA R14, R3, R17, RZ ;  /* 0x00000011030e7223 */ /* 0x000fc800000000ff */
[----:B------:R-:W-:-:S04]  /*60b0*/  FFMA R15, R16, R14, R3 ;  /* 0x0000000e100f7223 */ /* 0x000fc80000000003 */
[----:B------:R-:W-:-:S04]  /*60c0*/  FFMA R14, R17, R15, R14 ;  /* 0x0000000f110e7223 */ /* 0x000fc8000000000e */
[----:B------:R-:W-:-:S04]  /*60d0*/  FFMA R15, R16, R14, R3 ;  /* 0x0000000e100f7223 */ /* 0x000fc80000000003 */
[----:B------:R-:W-:-:S05]  /*60e0*/  FFMA R3, R17, R15, R14 ;  /* 0x0000000f11037223 */ /* 0x000fca000000000e */
[----:B------:R-:W-:-:S04]  /*60f0*/  SHF.R.U32.HI R4, RZ, 0x17, R3 ;  /* 0x00000017ff047819 */ /* 0x000fc80000011603 */
[----:B------:R-:W-:-:S05]  /*6100*/  LOP3.LUT R4, R4, 0xff, RZ, 0xc0, !PT ;  /* 0x000000ff04047812 */ /* 0x000fca00078ec0ff */
[----:B------:R-:W-:-:S04]  /*6110*/  IMAD.IADD R16, R4, 0x1, R12 ;  /* 0x0000000104107824 */ /* 0x000fc800078e020c */
[----:B------:R-:W-:-:S05]  /*6120*/  VIADD R4, R16, 0xffffffff ;  /* 0xffffffff10047836 */ /* 0x000fca0000000000 */
[----:B------:R-:W-:-:S13]  /*6130*/  ISETP.GE.U32.AND P0, PT, R4, 0xfe, PT ;  /* 0x000000fe0400780c */ /* 0x000fda0003f06070 */
[----:B------:R-:W-:Y:S05]  /*6140*/  @!P0 BRA `(.L_x_89) ;  /* 0x0000000000808947 */ /* 0x000fea0003800000 */
[----:B------:R-:W-:-:S13]  /*6150*/  ISETP.GT.AND P0, PT, R16, 0xfe, PT ;  /* 0x000000fe1000780c */ /* 0x000fda0003f04270 */
[----:B------:R-:W-:Y:S05]  /*6160*/  @P0 BRA `(.L_x_90) ;  /* 0x00000000006c0947 */ /* 0x000fea0003800000 */
[----:B------:R-:W-:-:S13]  /*6170*/  ISETP.GE.AND P0, PT, R16, 0x1, PT ;  /* 0x000000011000780c */ /* 0x000fda0003f06270 */
[----:B------:R-:W-:Y:S05]  /*6180*/  @P0 BRA `(.L_x_91) ;  /* 0x0000000000740947 */ /* 0x000fea0003800000 */
[----:B------:R-:W-:Y:S02]  /*6190*/  ISETP.GE.AND P0, PT, R16, -0x18, PT ;  /* 0xffffffe81000780c */ /* 0x000fe40003f06270 */
[----:B------:R-:W-:-:S11]  /*61a0*/  LOP3.LUT R3, R3, 0x80000000, RZ, 0xc0, !PT ;  /* 0x8000000003037812 */ /* 0x000fd600078ec0ff */
[----:B------:R-:W-:Y:S05]  /*61b0*/  @!P0 BRA `(.L_x_91) ;  /* 0x0000000000688947 */ /* 0x000fea0003800000 */
[CCC-:B------:R-:W-:Y:S01]  /*61c0*/  FFMA.RZ R4, R17.reuse, R15.reuse, R14.reuse ;  /* 0x0000000f11047223 */ /* 0x1c0fe2000000c00e */
[C---:B------:R-:W-:Y:S02]  /*61d0*/  VIADD R13, R16.reuse, 0x20 ;  /* 0x00000020100d7836 */ /* 0x040fe40000000000 */
[CCC-:B------:R-:W-:Y:S01]  /*61e0*/  FFMA.RM R11, R17.reuse, R15.reuse, R14.reuse ;  /* 0x0000000f110b7223 */ /* 0x1c0fe2000000400e */
[----:B------:R-:W-:Y:S02]  /*61f0*/  ISETP.NE.AND P3, PT, R16, RZ, PT ;  /* 0x000000ff1000720c */ /* 0x000fe40003f65270 */
[----:B------:R-:W-:Y:S01]  /*6200*/  LOP3.LUT R12, R4, 0x7fffff, RZ, 0xc0, !PT ;  /* 0x007fffff040c7812 */ /* 0x000fe200078ec0ff */
[----:B------:R-:W-:Y:S01]  /*6210*/  FFMA.RP R4, R17, R15, R14 ;  /* 0x0000000f11047223 */ /* 0x000fe2000000800e */
[----:B------:R-:W-:Y:S01]  /*6220*/  IMAD.MOV R14, RZ, RZ, -R16 ;  /* 0x000000ffff0e7224 */ /* 0x000fe200078e0a10 */
[----:B------:R-:W-:Y:S02]  /*6230*/  ISETP.NE.AND P1, PT, R16, RZ, PT ;  /* 0x000000ff1000720c */ /* 0x000fe40003f25270 */
[----:B------:R-:W-:-:S02]  /*6240*/  LOP3.LUT R12, R12, 0x800000, RZ, 0xfc, !PT ;  /* 0x008000000c0c7812 */ /* 0x000fc400078efcff */
[----:B------:R-:W-:Y:S02]  /*6250*/  FSETP.NEU.FTZ.AND P0, PT, R4, R11, PT ;  /* 0x0000000b0400720b */ /* 0x000fe40003f1d000 */
[----:B------:R-:W-:Y:S02]  /*6260*/  SHF.L.U32 R13, R12, R13, RZ ;  /* 0x0000000d0c0d7219 */ /* 0x000fe400000006ff */
[----:B------:R-:W-:Y:S02]  /*6270*/  SEL R11, R14, RZ, P3 ;  /* 0x000000ff0e0b7207 */ /* 0x000fe40001800000 */
[----:B------:R-:W-:Y:S02]  /*6280*/  ISETP.NE.AND P1, PT, R13, RZ, P1 ;  /* 0x000000ff0d00720c */ /* 0x000fe40000f25270 */
[----:B------:R-:W-:Y:S02]  /*6290*/  SHF.R.U32.HI R11, RZ, R11, R12 ;  /* 0x0000000bff0b7219 */ /* 0x000fe4000001160c */
[----:B------:R-:W-:-:S02]  /*62a0*/  PLOP3.LUT P0, PT, P0, P1, PT, 0xf8, 0x8f ;  /* 0x00000000008f781c */ /* 0x000fc40000703f70 */
[----:B------:R-:W-:Y:S02]  /*62b0*/  SHF.R.U32.HI R13, RZ, 0x1, R11 ;  /* 0x00000001ff0d7819 */ /* 0x000fe4000001160b */
[----:B------:R-:W-:-:S04]  /*62c0*/  SEL R4, RZ, 0x1, !P0 ;  /* 0x00000001ff047807 */ /* 0x000fc80004000000 */
[----:B------:R-:W-:-:S04]  /*62d0*/  LOP3.LUT R4, R4, 0x1, R13, 0xf8, !PT ;  /* 0x0000000104047812 */ /* 0x000fc800078ef80d */
[----:B------:R-:W-:-:S05]  /*62e0*/  LOP3.LUT R4, R4, R11, RZ, 0xc0, !PT ;  /* 0x0000000b04047212 */ /* 0x000fca00078ec0ff */
[----:B------:R-:W-:-:S05]  /*62f0*/  IMAD.IADD R4, R13, 0x1, R4 ;  /* 0x000000010d047824 */ /* 0x000fca00078e0204 */
[----:B------:R-:W-:Y:S01]  /*6300*/  LOP3.LUT R3, R4, R3, RZ, 0xfc, !PT ;  /* 0x0000000304037212 */ /* 0x000fe200078efcff */
[----:B------:R-:W-:Y:S06]  /*6310*/  BRA `(.L_x_91) ;  /* 0x0000000000107947 */ /* 0x000fec0003800000 */
.L_x_90:
[----:B------:R-:W-:-:S04]  /*6320*/  LOP3.LUT R3, R3, 0x80000000, RZ, 0xc0, !PT ;  /* 0x8000000003037812 */ /* 0x000fc800078ec0ff */
[----:B------:R-:W-:Y:S01]  /*6330*/  LOP3.LUT R3, R3, 0x7f800000, RZ, 0xfc, !PT ;  /* 0x7f80000003037812 */ /* 0x000fe200078efcff */
[----:B------:R-:W-:Y:S06]  /*6340*/  BRA `(.L_x_91) ;  /* 0x0000000000047947 */ /* 0x000fec0003800000 */
.L_x_89:
[----:B------:R-:W-:-:S07]  /*6350*/  IMAD R3, R12, 0x800000, R3 ;  /* 0x008000000c037824 */ /* 0x000fce00078e0203 */
.L_x_91:
[----:B------:R-:W-:Y:S05]  /*6360*/  BSYNC.RECONVERGENT B4 ;  /* 0x0000000000047941 */ /* 0x000fea0003800200 */
.L_x_88:
[----:B------:R-:W-:Y:S05]  /*6370*/  BRA `(.L_x_92) ;  /* 0x0000000000207947 */ /* 0x000fea0003800000 */
.L_x_87:
[----:B------:R-:W-:-:S04]  /*6380*/  LOP3.LUT R3, R4, 0x80000000, R3, 0x48, !PT ;  /* 0x8000000004037812 */ /* 0x000fc800078e4803 */
[----:B------:R-:W-:Y:S01]  /*6390*/  LOP3.LUT R3, R3, 0x7f800000, RZ, 0xfc, !PT ;  /* 0x7f80000003037812 */ /* 0x000fe200078efcff */
[----:B------:R-:W-:Y:S06]  /*63a0*/  BRA `(.L_x_92) ;  /* 0x0000000000147947 */ /* 0x000fec0003800000 */
.L_x_86:
[----:B------:R-:W-:Y:S01]  /*63b0*/  LOP3.LUT R3, R4, 0x80000000, R3, 0x48, !PT ;  /* 0x8000000004037812 */ /* 0x000fe200078e4803 */
[----:B------:R-:W-:Y:S06]  /*63c0*/  BRA `(.L_x_92) ;  /* 0x00000000000c7947 */ /* 0x000fec0003800000 */
.L_x_85:
[----:B------:R-:W0:Y:S01]  /*63d0*/  MUFU.RSQ R3, -QNAN ;  /* 0xffc0000000037908 */ /* 0x000e220000001400 */
[----:B------:R-:W-:Y:S05]  /*63e0*/  BRA `(.L_x_92) ;  /* 0x0000000000047947 */ /* 0x000fea0003800000 */
.L_x_84:
[----:B------:R-:W-:-:S07]  /*63f0*/  FADD.FTZ R3, R3, R4 ;  /* 0x0000000403037221 */ /* 0x000fce0000010000 */
.L_x_92:
[----:B------:R-:W-:Y:S05]  /*6400*/  BSYNC.RECONVERGENT B3 ;  /* 0x0000000000037941 */ /* 0x000fea0003800200 */
.L_x_82:
[----:B------:R-:W-:-:S04]  /*6410*/  IMAD.MOV.U32 R11, RZ, RZ, 0x0 ;  /* 0x00000000ff0b7424 */ /* 0x000fc800078e00ff */
[----:B0-----:R-:W-:Y:S05]  /*6420*/  RET.REL.NODEC R10 `(_ZN15flash_attention22flash_attention_kernelILi32ELi32ELi1EEEvPfS1_S1_S1_S1_ii) ;  /* 0xffffff980af47950 */ /* 0x001fea0003c3ffff */
.L_x_93:
[----:B------:R-:W-:-:S00]  /*6430*/  BRA `(.L_x_93) ;  /* 0xfffffffc00fc7947 */ /* 0x000fc0000383ffff */
[----:B------:R-:W-:-:S00]  /*6440*/  NOP ;  /* 0x0000000000007918 */ /* 0x000fc00000000000 */
        /* <DEDUP_REMOVED lines=11> */
.L_x_96:


//--------------------- .nv.shared._ZN15flash_attention22flash_attention_kernelILi32ELi32ELi1EEEvPfS1_S1_S1_S1_ii --------------------------
	.section	.nv.shared._ZN15flash_attention22flash_attention_kernelILi32ELi32ELi1EEEvPfS1_S1_S1_S1_ii,"aw",@nobits
	.sectionflags	@""
	.align	16
	.zero		1024


//--------------------- .nv.shared.reserved.0     --------------------------
	.section	.nv.shared.reserved.0,"aw",@nobits
	.weak		__nv_reservedSMEM_offset_0_alias
	.size		__nv_reservedSMEM_offset_0_alias, 0, 64
	.other		__nv_reservedSMEM_offset_0_alias,@"STO_CUDA_RESERVED_SHARED STV_DEFAULT"
__nv_reservedSMEM_offset_0_alias:
	.zero		0
	.zero		64


//--------------------- .nv.constant0._ZN15flash_attention22flash_attention_kernelILi32ELi32ELi1EEEvPfS1_S1_S1_S1_ii --------------------------
	.section	.nv.constant0._ZN15flash_attention22flash_attention_kernelILi32ELi32ELi1EEEvPfS1_S1_S1_S1_ii,"a",@progbits
	.sectionflags	@""
	.align	4
.nv.constant0._ZN15flash_attention22flash_attention_kernelILi32ELi32ELi1EEEvPfS1_S1_S1_S1_ii:
	.zero		944


//--------------------- SYMBOLS --------------------------

	.type		.nv.reservedSmem.offset0,@object
	.size		.nv.reservedSmem.offset0,0x4
	.type		.nv.reservedSmem.cap,@object
	.size		.nv.reservedSmem.cap,0x4
